	.target	sm_90a

	.elftype	@"ET_EXEC"


//--------------------- .note.nv.tkinfo           --------------------------
	.section	.note.nv.tkinfo,"",@"SHT_NOTE"
	.sectionflags	@"SHF_NOTE_NV_TKINFO"
	.tkinfo
        /*0018*/ 	.word	0x00000002
        /*0030*/ 	.string	""
        /*0030*/ 	.string	"ptxas"
        /*0030*/ 	.string	"Cuda compilation tools, release 13.0, V13.0.88"
        /*0030*/ 	.string	"Build cuda_13.0.r13.0/compiler.36424714_0"
        /*0030*/ 	.string	"-arch sm_90a -m 64 "



//--------------------- .note.nv.cuinfo           --------------------------
	.section	.note.nv.cuinfo,"",@"SHT_NOTE"
	.sectionflags	@"SHF_NOTE_NV_CUINFO"
        /*0018*/ 	.short	0x0002
        /*001a*/ 	.short	0x005a
        /*001c*/ 	.short	0x0082
	.zero		2


//--------------------- .nv.info                  --------------------------
	.section	.nv.info,"",@"SHT_CUDA_INFO"
	.align	4


	//----- nvinfo : EIATTR_REGCOUNT
	.align		4
        /*0000*/ 	.byte	0x04, 0x2f
        /*0002*/ 	.short	(.L_15 - .L_14)
	.align		4
.L_14:
        /*0004*/ 	.word	index@(_ZN7cutlass13device_kernelINS_4gemm6kernel13GemmUniversalIN4cute5tupleIJiiiiEEENS1_10collective13CollectiveMmaINS1_34MainloopSm90TmaGmmaWarpSpecializedILi7ENS5_IJNS4_1CILi4EEESB_NSA_ILi1EEEEEENS1_35KernelTmaWarpSpecializedCooperativeEEENS5_IJNSA_ILi128EEESG_NSA_ILi64EEEEEENS_6half_tENS5_IJSC_llEEESJ_NS5_IJlSC_lEEENS4_8TiledMMAINS4_8MMA_AtomIJNS4_4SM904GMMA26MMA_64x128x16_F32F16F16_SSILNSP_5MajorE1ELSR_0ELNSP_7ScaleInE1ELSS_1EEEEEENS4_6LayoutINS5_IJNSA_ILi2EEESC_SC_EEENS5_IJSC_NSA_ILi0EEESY_EEEEENS5_IJNS4_10UnderscoreES11_S11_EEEEENS4_23SM90_TMA_LOAD_MULTICASTENS4_14ComposedLayoutINS4_7SwizzleILi3ELi4ELi3EEENS4_18smem_ptr_flag_bitsILi16EEENSV_INS5_IJSH_NSA_ILi8EEEEEENS5_IJSC_SH_EEEEEEEvNS4_8identityES14_NS15_IS17_S19_NSV_INS5_IJS1A_SH_EEENS5_IJSH_SC_EEEEEEEvS1F_EENS_8epilogue10collective6detail29Sm90TmaWarpSpecializedAdapterINS1M_15DefaultEpilogueISJ_SL_SL_NS1L_6thread17LinearCombinationISJ_Li1EffLNS1Q_9ScaleType4KindE0ELNS_15FloatRoundStyleE2ESJ_EENS1_15EpilogueDefaultEEEEEvvEEEEvNT_6ParamsE)
        /*0008*/ 	.word	0x000000a8


	//----- nvinfo : EIATTR_FRAME_SIZE
	.align		4
.L_15:
        /*000c*/ 	.byte	0x04, 0x11
        /*000e*/ 	.short	(.L_17 - .L_16)
	.align		4
.L_16:
        /*0010*/ 	.word	index@(_ZN7cutlass13device_kernelINS_4gemm6kernel13GemmUniversalIN4cute5tupleIJiiiiEEENS1_10collective13CollectiveMmaINS1_34MainloopSm90TmaGmmaWarpSpecializedILi7ENS5_IJNS4_1CILi4EEESB_NSA_ILi1EEEEEENS1_35KernelTmaWarpSpecializedCooperativeEEENS5_IJNSA_ILi128EEESG_NSA_ILi64EEEEEENS_6half_tENS5_IJSC_llEEESJ_NS5_IJlSC_lEEENS4_8TiledMMAINS4_8MMA_AtomIJNS4_4SM904GMMA26MMA_64x128x16_F32F16F16_SSILNSP_5MajorE1ELSR_0ELNSP_7ScaleInE1ELSS_1EEEEEENS4_6LayoutINS5_IJNSA_ILi2EEESC_SC_EEENS5_IJSC_NSA_ILi0EEESY_EEEEENS5_IJNS4_10UnderscoreES11_S11_EEEEENS4_23SM90_TMA_LOAD_MULTICASTENS4_14ComposedLayoutINS4_7SwizzleILi3ELi4ELi3EEENS4_18smem_ptr_flag_bitsILi16EEENSV_INS5_IJSH_NSA_ILi8EEEEEENS5_IJSC_SH_EEEEEEEvNS4_8identityES14_NS15_IS17_S19_NSV_INS5_IJS1A_SH_EEENS5_IJSH_SC_EEEEEEEvS1F_EENS_8epilogue10collective6detail29Sm90TmaWarpSpecializedAdapterINS1M_15DefaultEpilogueISJ_SL_SL_NS1L_6thread17LinearCombinationISJ_Li1EffLNS1Q_9ScaleType4KindE0ELNS_15FloatRoundStyleE2ESJ_EENS1_15EpilogueDefaultEEEEEvvEEEEvNT_6ParamsE)
        /*0014*/ 	.word	0x00000000


	//----- nvinfo : EIATTR_MIN_STACK_SIZE
	.align		4
.L_17:
        /*0018*/ 	.byte	0x04, 0x12
        /*001a*/ 	.short	(.L_19 - .L_18)
	.align		4
.L_18:
        /*001c*/ 	.word	index@(_ZN7cutlass13device_kernelINS_4gemm6kernel13GemmUniversalIN4cute5tupleIJiiiiEEENS1_10collective13CollectiveMmaINS1_34MainloopSm90TmaGmmaWarpSpecializedILi7ENS5_IJNS4_1CILi4EEESB_NSA_ILi1EEEEEENS1_35KernelTmaWarpSpecializedCooperativeEEENS5_IJNSA_ILi128EEESG_NSA_ILi64EEEEEENS_6half_tENS5_IJSC_llEEESJ_NS5_IJlSC_lEEENS4_8TiledMMAINS4_8MMA_AtomIJNS4_4SM904GMMA26MMA_64x128x16_F32F16F16_SSILNSP_5MajorE1ELSR_0ELNSP_7ScaleInE1ELSS_1EEEEEENS4_6LayoutINS5_IJNSA_ILi2EEESC_SC_EEENS5_IJSC_NSA_ILi0EEESY_EEEEENS5_IJNS4_10UnderscoreES11_S11_EEEEENS4_23SM90_TMA_LOAD_MULTICASTENS4_14ComposedLayoutINS4_7SwizzleILi3ELi4ELi3EEENS4_18smem_ptr_flag_bitsILi16EEENSV_INS5_IJSH_NSA_ILi8EEEEEENS5_IJSC_SH_EEEEEEEvNS4_8identityES14_NS15_IS17_S19_NSV_INS5_IJS1A_SH_EEENS5_IJSH_SC_EEEEEEEvS1F_EENS_8epilogue10collective6detail29Sm90TmaWarpSpecializedAdapterINS1M_15DefaultEpilogueISJ_SL_SL_NS1L_6thread17LinearCombinationISJ_Li1EffLNS1Q_9ScaleType4KindE0ELNS_15FloatRoundStyleE2ESJ_EENS1_15EpilogueDefaultEEEEEvvEEEEvNT_6ParamsE)
        /*0020*/ 	.word	0x00000000
.L_19:


//--------------------- .nv.compat                --------------------------
	.section	.nv.compat,"",@"SHT_CUDA_COMPAT_INFO"
	.align	4
        /*0000*/ 	.byte	0x02, 0x09, 0x01, 0x00, 0x02, 0x02, 0x04, 0x00, 0x02, 0x05, 0x05, 0x00, 0x03, 0x07, 0x01, 0x01
        /*0010*/ 	.byte	0x02, 0x03, 0x01, 0x00, 0x02, 0x06, 0x01, 0x00, 0x04, 0x0b, 0x08, 0x00, 0x00, 0x00, 0x00, 0x00
        /*0020*/ 	.byte	0x00, 0x00, 0x00, 0x00


//--------------------- .nv.info._ZN7cutlass13device_kernelINS_4gemm6kernel13GemmUniversalIN4cute5tupleIJiiiiEEENS1_10collective13CollectiveMmaINS1_34MainloopSm90TmaGmmaWarpSpecializedILi7ENS5_IJNS4_1CILi4EEESB_NSA_ILi1EEEEEENS1_35KernelTmaWarpSpecializedCooperativeEEENS5_IJNSA_ILi128EEESG_NSA_ILi64EEEEEENS_6half_tENS5_IJSC_llEEESJ_NS5_IJlSC_lEEENS4_8TiledMMAINS4_8MMA_AtomIJNS4_4SM904GMMA26MMA_64x128x16_F32F16F16_SSILNSP_5MajorE1ELSR_0ELNSP_7ScaleInE1ELSS_1EEEEEENS4_6LayoutINS5_IJNSA_ILi2EEESC_SC_EEENS5_IJSC_NSA_ILi0EEESY_EEEEENS5_IJNS4_10UnderscoreES11_S11_EEEEENS4_23SM90_TMA_LOAD_MULTICASTENS4_14ComposedLayoutINS4_7SwizzleILi3ELi4ELi3EEENS4_18smem_ptr_flag_bitsILi16EEENSV_INS5_IJSH_NSA_ILi8EEEEEENS5_IJSC_SH_EEEEEEEvNS4_8identityES14_NS15_IS17_S19_NSV_INS5_IJS1A_SH_EEENS5_IJSH_SC_EEEEEEEvS1F_EENS_8epilogue10collective6detail29Sm90TmaWarpSpecializedAdapterINS1M_15DefaultEpilogueISJ_SL_SL_NS1L_6thread17LinearCombinationISJ_Li1EffLNS1Q_9ScaleType4KindE0ELNS_15FloatRoundStyleE2ESJ_EENS1_15EpilogueDefaultEEEEEvvEEEEvNT_6ParamsE --------------------------
	.section	.nv.info._ZN7cutlass13device_kernelINS_4gemm6kernel13GemmUniversalIN4cute5tupleIJiiiiEEENS1_10collective13CollectiveMmaINS1_34MainloopSm90TmaGmmaWarpSpecializedILi7ENS5_IJNS4_1CILi4EEESB_NSA_ILi1EEEEEENS1_35KernelTmaWarpSpecializedCooperativeEEENS5_IJNSA_ILi128EEESG_NSA_ILi64EEEEEENS_6half_tENS5_IJSC_llEEESJ_NS5_IJlSC_lEEENS4_8TiledMMAINS4_8MMA_AtomIJNS4_4SM904GMMA26MMA_64x128x16_F32F16F16_SSILNSP_5MajorE1ELSR_0ELNSP_7ScaleInE1ELSS_1EEEEEENS4_6LayoutINS5_IJNSA_ILi2EEESC_SC_EEENS5_IJSC_NSA_ILi0EEESY_EEEEENS5_IJNS4_10UnderscoreES11_S11_EEEEENS4_23SM90_TMA_LOAD_MULTICASTENS4_14ComposedLayoutINS4_7SwizzleILi3ELi4ELi3EEENS4_18smem_ptr_flag_bitsILi16EEENSV_INS5_IJSH_NSA_ILi8EEEEEENS5_IJSC_SH_EEEEEEEvNS4_8identityES14_NS15_IS17_S19_NSV_INS5_IJS1A_SH_EEENS5_IJSH_SC_EEEEEEEvS1F_EENS_8epilogue10collective6detail29Sm90TmaWarpSpecializedAdapterINS1M_15DefaultEpilogueISJ_SL_SL_NS1L_6thread17LinearCombinationISJ_Li1EffLNS1Q_9ScaleType4KindE0ELNS_15FloatRoundStyleE2ESJ_EENS1_15EpilogueDefaultEEEEEvvEEEEvNT_6ParamsE,"",@"SHT_CUDA_INFO"
	.sectionflags	@""
	.align	4


	//----- nvinfo : EIATTR_CUDA_API_VERSION
	.align		4
        /*0000*/ 	.byte	0x04, 0x37
        /*0002*/ 	.short	(.L_21 - .L_20)
.L_20:
        /*0004*/ 	.word	0x00000082


	//----- nvinfo : EIATTR_KPARAM_INFO
	.align		4
.L_21:
        /*0008*/ 	.byte	0x04, 0x17
        /*000a*/ 	.short	(.L_23 - .L_22)
.L_22:
        /*000c*/ 	.word	0x00000000
        /*0010*/ 	.short	0x0000
        /*0012*/ 	.short	0x0070
        /*0014*/ 	.byte	0x00, 0xf0, 0x01, 0x10


	//----- nvinfo : EIATTR_SPARSE_MMA_MASK
	.align		4
.L_23:
        /*0018*/ 	.byte	0x03, 0x50
        /*001a*/ 	.short	0x0000


	//----- nvinfo : EIATTR_MAXREG_COUNT
	.align		4
        /*001c*/ 	.byte	0x03, 0x1b
        /*001e*/ 	.short	0x00a8


	//----- nvinfo : EIATTR_NUM_BARRIERS
	.align		4
        /*0020*/ 	.byte	0x02, 0x4c
        /*0022*/ 	.byte	0x01
	.zero		1


	//----- nvinfo : EIATTR_EXTERNS
	.align		4
        /*0024*/ 	.byte	0x04, 0x0f
        /*0026*/ 	.short	(.L_25 - .L_24)


	//   ....[0]....
	.align		4
.L_24:
        /*0028*/ 	.word	index@(__assertfail)


	//----- nvinfo : EIATTR_MERCURY_ISA_VERSION
	.align		4
.L_25:
        /*002c*/ 	.byte	0x03, 0x5f
        /*002e*/ 	.short	0x0101


	//----- nvinfo : EIATTR_INT_WARP_WIDE_INSTR_OFFSETS
	.align		4
        /*0030*/ 	.byte	0x04, 0x31
        /*0032*/ 	.short	(.L_27 - .L_26)


	//   ....[0]....
.L_26:
        /*0034*/ 	.word	0x00000540


	//   ....[1]....
        /*0038*/ 	.word	0x00000560


	//   ....[2]....
        /*003c*/ 	.word	0x00000710


	//----- nvinfo : EIATTR_COOP_GROUP_MASK_REGIDS
	.align		4
.L_27:
        /*0040*/ 	.byte	0x04, 0x29
        /*0042*/ 	.short	(.L_29 - .L_28)


	//   ....[0]....
.L_28:
        /*0044*/ 	.word	0xffffffff


	//   ....[1]....
        /*0048*/ 	.word	0xffffffff


	//   ....[2]....
        /*004c*/ 	.word	0xffffffff


	//   ....[3]....
        /*0050*/ 	.word	0xffffffff


	//   ....[4]....
        /*0054*/ 	.word	0xffffffff


	//   ....[5]....
        /*0058*/ 	.word	0xffffffff


	//----- nvinfo : EIATTR_COOP_GROUP_INSTR_OFFSETS
	.align		4
.L_29:
        /*005c*/ 	.byte	0x04, 0x28
        /*005e*/ 	.short	(.L_31 - .L_30)


	//   ....[0]....
.L_30:
        /*0060*/ 	.word	0x00000060


	//   ....[1]....
        /*0064*/ 	.word	0x00000070


	//   ....[2]....
        /*0068*/ 	.word	0x00000130


	//   ....[3]....
        /*006c*/ 	.word	0x00000360


	//   ....[4]....
        /*0070*/ 	.word	0x00000880


	//   ....[5]....
        /*0074*/ 	.word	0x00001500


	//----- nvinfo : EIATTR_REG_RECONFIG
	.align		4
.L_31:
        /*0078*/ 	.byte	0x01, 0x54
	.zero		2


	//----- nvinfo : EIATTR_SYSCALL_OFFSETS
	.align		4
        /*007c*/ 	.byte	0x04, 0x46
        /*007e*/ 	.short	(.L_33 - .L_32)


	//   ....[0]....
.L_32:
        /*0080*/ 	.word	0x000016e0


	//----- nvinfo : EIATTR_MBARRIER_INSTR_OFFSETS
	.align		4
.L_33:
        /*0084*/ 	.byte	0x04, 0x39
        /*0086*/ 	.short	(.L_35 - .L_34)


	//   ....[0]....
.L_34:
        /*0088*/ 	.word	0x00000250
        /*008c*/ 	.word	0x000000ff
        /*0090*/ 	.word	0x00000000
        /*0094*/ 	.short	0x0100
        /*0096*/ 	.byte	0x08
	.zero		1


	//   ....[1]....
        /*0098*/ 	.word	0x00000260
        /*009c*/ 	.word	0x000000ff
        /*00a0*/ 	.word	0x00000038
        /*00a4*/ 	.short	0x0100
        /*00a6*/ 	.byte	0x08
	.zero		1


	//   ....[2]....
        /*00a8*/ 	.word	0x00000270
        /*00ac*/ 	.word	0x000000ff
        /*00b0*/ 	.word	0x00000008
        /*00b4*/ 	.short	0x0100
        /*00b6*/ 	.byte	0x08
	.zero		1


	//   ....[3]....
        /*00b8*/ 	.word	0x00000280
        /*00bc*/ 	.word	0x000000ff
        /*00c0*/ 	.word	0x00000040
        /*00c4*/ 	.short	0x0100
        /*00c6*/ 	.byte	0x08
	.zero		1


	//   ....[4]....
        /*00c8*/ 	.word	0x00000290
        /*00cc*/ 	.word	0x000000ff
        /*00d0*/ 	.word	0x00000010
        /*00d4*/ 	.short	0x0100
        /*00d6*/ 	.byte	0x08
	.zero		1


	//   ....[5]....
        /*00d8*/ 	.word	0x000002a0
        /*00dc*/ 	.word	0x000000ff
        /*00e0*/ 	.word	0x00000048
        /*00e4*/ 	.short	0x0100
        /*00e6*/ 	.byte	0x08
	.zero		1


	//   ....[6]....
        /*00e8*/ 	.word	0x000002b0
        /*00ec*/ 	.word	0x000000ff
        /*00f0*/ 	.word	0x00000018
        /*00f4*/ 	.short	0x0100
        /*00f6*/ 	.byte	0x08
	.zero		1


	//   ....[7]....
        /*00f8*/ 	.word	0x000002c0
        /*00fc*/ 	.word	0x000000ff
        /*0100*/ 	.word	0x00000050
        /*0104*/ 	.short	0x0100
        /*0106*/ 	.byte	0x08
	.zero		1


	//   ....[8]....
        /*0108*/ 	.word	0x000002d0
        /*010c*/ 	.word	0x000000ff
        /*0110*/ 	.word	0x00000020
        /*0114*/ 	.short	0x0100
        /*0116*/ 	.byte	0x08
	.zero		1


	//   ....[9]....
        /*0118*/ 	.word	0x000002e0
        /*011c*/ 	.word	0x000000ff
        /*0120*/ 	.word	0x00000058
        /*0124*/ 	.short	0x0100
        /*0126*/ 	.byte	0x08
	.zero		1


	//   ....[10]....
        /*0128*/ 	.word	0x000002f0
        /*012c*/ 	.word	0x000000ff
        /*0130*/ 	.word	0x00000028
        /*0134*/ 	.short	0x0100
        /*0136*/ 	.byte	0x08
	.zero		1


	//   ....[11]....
        /*0138*/ 	.word	0x00000300
        /*013c*/ 	.word	0x000000ff
        /*0140*/ 	.word	0x00000060
        /*0144*/ 	.short	0x0100
        /*0146*/ 	.byte	0x08
	.zero		1


	//   ....[12]....
        /*0148*/ 	.word	0x00000310
        /*014c*/ 	.word	0x000000ff
        /*0150*/ 	.word	0x00000030
        /*0154*/ 	.short	0x0100
        /*0156*/ 	.byte	0x08
	.zero		1


	//   ....[13]....
        /*0158*/ 	.word	0x00000320
        /*015c*/ 	.word	0x000000ff
        /*0160*/ 	.word	0x00000068
        /*0164*/ 	.short	0x0100
        /*0166*/ 	.byte	0x08
	.zero		1


	//   ....[14]....
        /*0168*/ 	.word	0x00000790
        /*016c*/ 	.word	0x000000ff
        /*0170*/ 	.word	0x00000080
        /*0174*/ 	.short	0x0100
        /*0176*/ 	.byte	0x06
	.zero		1


	//   ....[15]....
        /*0178*/ 	.word	0x00000830
        /*017c*/ 	.word	0x000000ff
        /*0180*/ 	.word	0x00000088
        /*0184*/ 	.short	0x0100
        /*0186*/ 	.byte	0x06
	.zero		1


	//   ....[16]....
        /*0188*/ 	.word	0x000017a0
        /*018c*/ 	.word	0x00000003
        /*0190*/ 	.word	0x00000000
        /*0194*/ 	.short	0x010a
        /*0196*/ 	.byte	0x3f
	.zero		1


	//   ....[17]....
        /*0198*/ 	.word	0x00001800
        /*019c*/ 	.word	0x00000003
        /*01a0*/ 	.word	0x00000000
        /*01a4*/ 	.short	0x010a
        /*01a6*/ 	.byte	0x3f
	.zero		1


	//   ....[18]....
        /*01a8*/ 	.word	0x00001b80
        /*01ac*/ 	.word	0x00000005
        /*01b0*/ 	.word	0x00000000
        /*01b4*/ 	.short	0x010a
        /*01b6*/ 	.byte	0x3f
	.zero		1


	//   ....[19]....
        /*01b8*/ 	.word	0x00001bc0
        /*01bc*/ 	.word	0x00000005
        /*01c0*/ 	.word	0x00000000
        /*01c4*/ 	.short	0x010a
        /*01c6*/ 	.byte	0x3f
	.zero		1


	//   ....[20]....
        /*01c8*/ 	.word	0x00001e20
        /*01cc*/ 	.word	0x00000004
        /*01d0*/ 	.word	0x00000000
        /*01d4*/ 	.short	0x0101
        /*01d6*/ 	.byte	0x3f
	.zero		1


	//   ....[21]....
        /*01d8*/ 	.word	0x00002040
        /*01dc*/ 	.word	0x00000000
        /*01e0*/ 	.word	0x00000000
        /*01e4*/ 	.short	0x0101
        /*01e6*/ 	.byte	0x3f
	.zero		1


	//   ....[22]....
        /*01e8*/ 	.word	0x000072f0
        /*01ec*/ 	.word	0x00000015
        /*01f0*/ 	.word	0x00000038
        /*01f4*/ 	.short	0x010a
        /*01f6*/ 	.byte	0x3f
	.zero		1


	//   ....[23]....
        /*01f8*/ 	.word	0x00007770
        /*01fc*/ 	.word	0x00000006
        /*0200*/ 	.word	0x00000088
        /*0204*/ 	.short	0x0101
        /*0206*/ 	.byte	0x3f
	.zero		1


	//   ....[24]....
        /*0208*/ 	.word	0x00007e70
        /*020c*/ 	.word	0x00000007
        /*0210*/ 	.word	0x00000000
        /*0214*/ 	.short	0x010a
        /*0216*/ 	.byte	0x3f
	.zero		1


	//   ....[25]....
        /*0218*/ 	.word	0x00007ef0
        /*021c*/ 	.word	0x00000008
        /*0220*/ 	.word	0x00000000
        /*0224*/ 	.short	0x010a
        /*0226*/ 	.byte	0x3f
	.zero		1


	//   ....[26]....
        /*0228*/ 	.word	0x00007f80
        /*022c*/ 	.word	0x00000009
        /*0230*/ 	.word	0x00000000
        /*0234*/ 	.short	0x010a
        /*0236*/ 	.byte	0x3f
	.zero		1


	//   ....[27]....
        /*0238*/ 	.word	0x00008010
        /*023c*/ 	.word	0x00000008
        /*0240*/ 	.word	0x00000000
        /*0244*/ 	.short	0x010a
        /*0246*/ 	.byte	0x3f
	.zero		1


	//   ....[28]....
        /*0248*/ 	.word	0x000080a0
        /*024c*/ 	.word	0x00000009
        /*0250*/ 	.word	0x00000000
        /*0254*/ 	.short	0x010a
        /*0256*/ 	.byte	0x3f
	.zero		1


	//   ....[29]....
        /*0258*/ 	.word	0x00008130
        /*025c*/ 	.word	0x00000006
        /*0260*/ 	.word	0x00000000
        /*0264*/ 	.short	0x010a
        /*0266*/ 	.byte	0x3f
	.zero		1


	//   ....[30]....
        /*0268*/ 	.word	0x000081c0
        /*026c*/ 	.word	0x00000003
        /*0270*/ 	.word	0x00000000
        /*0274*/ 	.short	0x010a
        /*0276*/ 	.byte	0x3f
	.zero		1


	//   ....[31]....
        /*0278*/ 	.word	0x00008220
        /*027c*/ 	.word	0x00000003
        /*0280*/ 	.word	0x00000000
        /*0284*/ 	.short	0x010a
        /*0286*/ 	.byte	0x3f
	.zero		1


	//   ....[32]....
        /*0288*/ 	.word	0x00008270
        /*028c*/ 	.word	0x00000005
        /*0290*/ 	.word	0x00000000
        /*0294*/ 	.short	0x010a
        /*0296*/ 	.byte	0x3f
	.zero		1


	//   ....[33]....
        /*0298*/ 	.word	0x00008340
        /*029c*/ 	.word	0x00000015
        /*02a0*/ 	.word	0x00000038
        /*02a4*/ 	.short	0x010a
        /*02a6*/ 	.byte	0x3f
	.zero		1


	//   ....[34]....
        /*02a8*/ 	.word	0x00008410
        /*02ac*/ 	.word	0x00000007
        /*02b0*/ 	.word	0x00000000
        /*02b4*/ 	.short	0x010a
        /*02b6*/ 	.byte	0x3f
	.zero		1


	//   ....[35]....
        /*02b8*/ 	.word	0x00008460
        /*02bc*/ 	.word	0x00000008
        /*02c0*/ 	.word	0x00000000
        /*02c4*/ 	.short	0x010a
        /*02c6*/ 	.byte	0x3f
	.zero		1


	//   ....[36]....
        /*02c8*/ 	.word	0x000084b0
        /*02cc*/ 	.word	0x00000009
        /*02d0*/ 	.word	0x00000000
        /*02d4*/ 	.short	0x010a
        /*02d6*/ 	.byte	0x3f
	.zero		1


	//   ....[37]....
        /*02d8*/ 	.word	0x00008500
        /*02dc*/ 	.word	0x00000008
        /*02e0*/ 	.word	0x00000000
        /*02e4*/ 	.short	0x010a
        /*02e6*/ 	.byte	0x3f
	.zero		1


	//   ....[38]....
        /*02e8*/ 	.word	0x00008550
        /*02ec*/ 	.word	0x00000009
        /*02f0*/ 	.word	0x00000000
        /*02f4*/ 	.short	0x010a
        /*02f6*/ 	.byte	0x3f
	.zero		1


	//   ....[39]....
        /*02f8*/ 	.word	0x000085a0
        /*02fc*/ 	.word	0x00000006
        /*0300*/ 	.word	0x00000000
        /*0304*/ 	.short	0x010a
        /*0306*/ 	.byte	0x3f
	.zero		1


	//----- nvinfo : EIATTR_NUM_MBARRIERS
	.align		4
.L_35:
        /*0308*/ 	.byte	0x03, 0x38
        /*030a*/ 	.short	0x0010


	//----- nvinfo : EIATTR_EXIT_INSTR_OFFSETS
	.align		4
        /*030c*/ 	.byte	0x04, 0x1c
        /*030e*/ 	.short	(.L_37 - .L_36)


	//   ....[0]....
.L_36:
        /*0310*/ 	.word	0x00000a50


	//   ....[1]....
        /*0314*/ 	.word	0x00001260


	//   ....[2]....
        /*0318*/ 	.word	0x00006930


	//   ....[3]....
        /*031c*/ 	.word	0x00006e90


	//   ....[4]....
        /*0320*/ 	.word	0x00008210


	//----- nvinfo : EIATTR_MAX_THREADS
	.align		4
.L_37:
        /*0324*/ 	.byte	0x04, 0x05
        /*0326*/ 	.short	(.L_39 - .L_38)
.L_38:
        /*0328*/ 	.word	0x00000180
        /*032c*/ 	.word	0x00000001
        /*0330*/ 	.word	0x00000001


	//----- nvinfo : EIATTR_CRS_STACK_SIZE
	.align		4
.L_39:
        /*0334*/ 	.byte	0x04, 0x1e
        /*0336*/ 	.short	(.L_41 - .L_40)
.L_40:
        /*0338*/ 	.word	0x00000000


	//----- nvinfo : EIATTR_CBANK_PARAM_SIZE
	.align		4
.L_41:
        /*033c*/ 	.byte	0x03, 0x19
        /*033e*/ 	.short	0x0470


	//----- nvinfo : EIATTR_PARAM_CBANK
	.align		4
        /*0340*/ 	.byte	0x04, 0x0a
        /*0342*/ 	.short	(.L_43 - .L_42)
	.align		4
.L_42:
        /*0344*/ 	.word	index@(.nv.constant0._ZN7cutlass13device_kernelINS_4gemm6kernel13GemmUniversalIN4cute5tupleIJiiiiEEENS1_10collective13CollectiveMmaINS1_34MainloopSm90TmaGmmaWarpSpecializedILi7ENS5_IJNS4_1CILi4EEESB_NSA_ILi1EEEEEENS1_35KernelTmaWarpSpecializedCooperativeEEENS5_IJNSA_ILi128EEESG_NSA_ILi64EEEEEENS_6half_tENS5_IJSC_llEEESJ_NS5_IJlSC_lEEENS4_8TiledMMAINS4_8MMA_AtomIJNS4_4SM904GMMA26MMA_64x128x16_F32F16F16_SSILNSP_5MajorE1ELSR_0ELNSP_7ScaleInE1ELSS_1EEEEEENS4_6LayoutINS5_IJNSA_ILi2EEESC_SC_EEENS5_IJSC_NSA_ILi0EEESY_EEEEENS5_IJNS4_10UnderscoreES11_S11_EEEEENS4_23SM90_TMA_LOAD_MULTICASTENS4_14ComposedLayoutINS4_7SwizzleILi3ELi4ELi3EEENS4_18smem_ptr_flag_bitsILi16EEENSV_INS5_IJSH_NSA_ILi8EEEEEENS5_IJSC_SH_EEEEEEEvNS4_8identityES14_NS15_IS17_S19_NSV_INS5_IJS1A_SH_EEENS5_IJSH_SC_EEEEEEEvS1F_EENS_8epilogue10collective6detail29Sm90TmaWarpSpecializedAdapterINS1M_15DefaultEpilogueISJ_SL_SL_NS1L_6thread17LinearCombinationISJ_Li1EffLNS1Q_9ScaleType4KindE0ELNS_15FloatRoundStyleE2ESJ_EENS1_15EpilogueDefaultEEEEEvvEEEEvNT_6ParamsE)
        /*0348*/ 	.short	0x0210
        /*034a*/ 	.short	0x0470


	//----- nvinfo : EIATTR_SW_WAR
	.align		4
.L_43:
        /*034c*/ 	.byte	0x04, 0x36
        /*034e*/ 	.short	(.L_45 - .L_44)
.L_44:
        /*0350*/ 	.word	0x00000008
.L_45:


//--------------------- .nv.callgraph             --------------------------
	.section	.nv.callgraph,"",@"SHT_CUDA_CALLGRAPH"
	.align	4
	.sectionentsize	8
	.align		4
        /*0000*/ 	.word	0x00000000
	.align		4
        /*0004*/ 	.word	0xffffffff
	.align		4
        /*0008*/ 	.word	index@(_ZN7cutlass13device_kernelINS_4gemm6kernel13GemmUniversalIN4cute5tupleIJiiiiEEENS1_10collective13CollectiveMmaINS1_34MainloopSm90TmaGmmaWarpSpecializedILi7ENS5_IJNS4_1CILi4EEESB_NSA_ILi1EEEEEENS1_35KernelTmaWarpSpecializedCooperativeEEENS5_IJNSA_ILi128EEESG_NSA_ILi64EEEEEENS_6half_tENS5_IJSC_llEEESJ_NS5_IJlSC_lEEENS4_8TiledMMAINS4_8MMA_AtomIJNS4_4SM904GMMA26MMA_64x128x16_F32F16F16_SSILNSP_5MajorE1ELSR_0ELNSP_7ScaleInE1ELSS_1EEEEEENS4_6LayoutINS5_IJNSA_ILi2EEESC_SC_EEENS5_IJSC_NSA_ILi0EEESY_EEEEENS5_IJNS4_10UnderscoreES11_S11_EEEEENS4_23SM90_TMA_LOAD_MULTICASTENS4_14ComposedLayoutINS4_7SwizzleILi3ELi4ELi3EEENS4_18smem_ptr_flag_bitsILi16EEENSV_INS5_IJSH_NSA_ILi8EEEEEENS5_IJSC_SH_EEEEEEEvNS4_8identityES14_NS15_IS17_S19_NSV_INS5_IJS1A_SH_EEENS5_IJSH_SC_EEEEEEEvS1F_EENS_8epilogue10collective6detail29Sm90TmaWarpSpecializedAdapterINS1M_15DefaultEpilogueISJ_SL_SL_NS1L_6thread17LinearCombinationISJ_Li1EffLNS1Q_9ScaleType4KindE0ELNS_15FloatRoundStyleE2ESJ_EENS1_15EpilogueDefaultEEEEEvvEEEEvNT_6ParamsE)
	.align		4
        /*000c*/ 	.word	index@(__assertfail)
	.align		4
        /*0010*/ 	.word	0x00000000
	.align		4
        /*0014*/ 	.word	0xfffffffe
	.align		4
        /*0018*/ 	.word	0x00000000
	.align		4
        /*001c*/ 	.word	0xfffffffd
	.align		4
        /*0020*/ 	.word	0x00000000
	.align		4
        /*0024*/ 	.word	0xfffffffc


//--------------------- .nv.constant4             --------------------------
	.section	.nv.constant4,"a",@progbits
	.align	8
	.align		8
.nv.constant4:
        /*0000*/ 	.dword	__assertfail
	.align		8
        /*0008*/ 	.dword	__unnamed_1
	.align		8
        /*0010*/ 	.dword	_ZN40_INTERNAL_94730cc0_4_k_cu_24a7829e_286204cuda3std3__45__cpo5beginE
	.align		8
        /*0018*/ 	.dword	_ZN40_INTERNAL_94730cc0_4_k_cu_24a7829e_286204cuda3std3__45__cpo3endE
	.align		8
        /*0020*/ 	.dword	_ZN40_INTERNAL_94730cc0_4_k_cu_24a7829e_286204cuda3std3__45__cpo6cbeginE
	.align		8
        /*0028*/ 	.dword	_ZN40_INTERNAL_94730cc0_4_k_cu_24a7829e_286204cuda3std3__45__cpo4cendE
	.align		8
        /*0030*/ 	.dword	_ZN40_INTERNAL_94730cc0_4_k_cu_24a7829e_286204cuda3std3__442_GLOBAL__N__94730cc0_4_k_cu_24a7829e_286206ignoreE
	.align		8
        /*0038*/ 	.dword	_ZN40_INTERNAL_94730cc0_4_k_cu_24a7829e_286204cuda3std3__419piecewise_constructE
	.align		8
        /*0040*/ 	.dword	_ZN40_INTERNAL_94730cc0_4_k_cu_24a7829e_286204cuda3std3__48in_placeE
	.align		8
        /*0048*/ 	.dword	_ZN40_INTERNAL_94730cc0_4_k_cu_24a7829e_286204cuda3std6ranges3__45__cpo4swapE
	.align		8
        /*0050*/ 	.dword	_ZN40_INTERNAL_94730cc0_4_k_cu_24a7829e_286204cuda3std6ranges3__45__cpo9iter_moveE
	.align		8
        /*0058*/ 	.dword	_ZN40_INTERNAL_94730cc0_4_k_cu_24a7829e_286204cute7productE
	.align		8
        /*0060*/ 	.dword	_ZN40_INTERNAL_94730cc0_4_k_cu_24a7829e_286204cute1_E
	.align		8
        /*0068*/ 	.dword	$str$22
	.align		8
        /*0070*/ 	.dword	$str$23


//--------------------- .text._ZN7cutlass13device_kernelINS_4gemm6kernel13GemmUniversalIN4cute5tupleIJiiiiEEENS1_10collective13CollectiveMmaINS1_34MainloopSm90TmaGmmaWarpSpecializedILi7ENS5_IJNS4_1CILi4EEESB_NSA_ILi1EEEEEENS1_35KernelTmaWarpSpecializedCooperativeEEENS5_IJNSA_ILi128EEESG_NSA_ILi64EEEEEENS_6half_tENS5_IJSC_llEEESJ_NS5_IJlSC_lEEENS4_8TiledMMAINS4_8MMA_AtomIJNS4_4SM904GMMA26MMA_64x128x16_F32F16F16_SSILNSP_5MajorE1ELSR_0ELNSP_7ScaleInE1ELSS_1EEEEEENS4_6LayoutINS5_IJNSA_ILi2EEESC_SC_EEENS5_IJSC_NSA_ILi0EEESY_EEEEENS5_IJNS4_10UnderscoreES11_S11_EEEEENS4_23SM90_TMA_LOAD_MULTICASTENS4_14ComposedLayoutINS4_7SwizzleILi3ELi4ELi3EEENS4_18smem_ptr_flag_bitsILi16EEENSV_INS5_IJSH_NSA_ILi8EEEEEENS5_IJSC_SH_EEEEEEEvNS4_8identityES14_NS15_IS17_S19_NSV_INS5_IJS1A_SH_EEENS5_IJSH_SC_EEEEEEEvS1F_EENS_8epilogue10collective6detail29Sm90TmaWarpSpecializedAdapterINS1M_15DefaultEpilogueISJ_SL_SL_NS1L_6thread17LinearCombinationISJ_Li1EffLNS1Q_9ScaleType4KindE0ELNS_15FloatRoundStyleE2ESJ_EENS1_15EpilogueDefaultEEEEEvvEEEEvNT_6ParamsE --------------------------
	.section	.text._ZN7cutlass13device_kernelINS_4gemm6kernel13GemmUniversalIN4cute5tupleIJiiiiEEENS1_10collective13CollectiveMmaINS1_34MainloopSm90TmaGmmaWarpSpecializedILi7ENS5_IJNS4_1CILi4EEESB_NSA_ILi1EEEEEENS1_35KernelTmaWarpSpecializedCooperativeEEENS5_IJNSA_ILi128EEESG_NSA_ILi64EEEEEENS_6half_tENS5_IJSC_llEEESJ_NS5_IJlSC_lEEENS4_8TiledMMAINS4_8MMA_AtomIJNS4_4SM904GMMA26MMA_64x128x16_F32F16F16_SSILNSP_5MajorE1ELSR_0ELNSP_7ScaleInE1ELSS_1EEEEEENS4_6LayoutINS5_IJNSA_ILi2EEESC_SC_EEENS5_IJSC_NSA_ILi0EEESY_EEEEENS5_IJNS4_10UnderscoreES11_S11_EEEEENS4_23SM90_TMA_LOAD_MULTICASTENS4_14ComposedLayoutINS4_7SwizzleILi3ELi4ELi3EEENS4_18smem_ptr_flag_bitsILi16EEENSV_INS5_IJSH_NSA_ILi8EEEEEENS5_IJSC_SH_EEEEEEEvNS4_8identityES14_NS15_IS17_S19_NSV_INS5_IJS1A_SH_EEENS5_IJSH_SC_EEEEEEEvS1F_EENS_8epilogue10collective6detail29Sm90TmaWarpSpecializedAdapterINS1M_15DefaultEpilogueISJ_SL_SL_NS1L_6thread17LinearCombinationISJ_Li1EffLNS1Q_9ScaleType4KindE0ELNS_15FloatRoundStyleE2ESJ_EENS1_15EpilogueDefaultEEEEEvvEEEEvNT_6ParamsE,"ax",@progbits
	.align	128
.text._ZN7cutlass13device_kernelINS_4gemm6kernel13GemmUniversalIN4cute5tupleIJiiiiEEENS1_10collective13CollectiveMmaINS1_34MainloopSm90TmaGmmaWarpSpecializedILi7ENS5_IJNS4_1CILi4EEESB_NSA_ILi1EEEEEENS1_35KernelTmaWarpSpecializedCooperativeEEENS5_IJNSA_ILi128EEESG_NSA_ILi64EEEEEENS_6half_tENS5_IJSC_llEEESJ_NS5_IJlSC_lEEENS4_8TiledMMAINS4_8MMA_AtomIJNS4_4SM904GMMA26MMA_64x128x16_F32F16F16_SSILNSP_5MajorE1ELSR_0ELNSP_7ScaleInE1ELSS_1EEEEEENS4_6LayoutINS5_IJNSA_ILi2EEESC_SC_EEENS5_IJSC_NSA_ILi0EEESY_EEEEENS5_IJNS4_10UnderscoreES11_S11_EEEEENS4_23SM90_TMA_LOAD_MULTICASTENS4_14ComposedLayoutINS4_7SwizzleILi3ELi4ELi3EEENS4_18smem_ptr_flag_bitsILi16EEENSV_INS5_IJSH_NSA_ILi8EEEEEENS5_IJSC_SH_EEEEEEEvNS4_8identityES14_NS15_IS17_S19_NSV_INS5_IJS1A_SH_EEENS5_IJSH_SC_EEEEEEEvS1F_EENS_8epilogue10collective6detail29Sm90TmaWarpSpecializedAdapterINS1M_15DefaultEpilogueISJ_SL_SL_NS1L_6thread17LinearCombinationISJ_Li1EffLNS1Q_9ScaleType4KindE0ELNS_15FloatRoundStyleE2ESJ_EENS1_15EpilogueDefaultEEEEEvvEEEEvNT_6ParamsE:
        .type           _ZN7cutlass13device_kernelINS_4gemm6kernel13GemmUniversalIN4cute5tupleIJiiiiEEENS1_10collective13CollectiveMmaINS1_34MainloopSm90TmaGmmaWarpSpecializedILi7ENS5_IJNS4_1CILi4EEESB_NSA_ILi1EEEEEENS1_35KernelTmaWarpSpecializedCooperativeEEENS5_IJNSA_ILi128EEESG_NSA_ILi64EEEEEENS_6half_tENS5_IJSC_llEEESJ_NS5_IJlSC_lEEENS4_8TiledMMAINS4_8MMA_AtomIJNS4_4SM904GMMA26MMA_64x128x16_F32F16F16_SSILNSP_5MajorE1ELSR_0ELNSP_7ScaleInE1ELSS_1EEEEEENS4_6LayoutINS5_IJNSA_ILi2EEESC_SC_EEENS5_IJSC_NSA_ILi0EEESY_EEEEENS5_IJNS4_10UnderscoreES11_S11_EEEEENS4_23SM90_TMA_LOAD_MULTICASTENS4_14ComposedLayoutINS4_7SwizzleILi3ELi4ELi3EEENS4_18smem_ptr_flag_bitsILi16EEENSV_INS5_IJSH_NSA_ILi8EEEEEENS5_IJSC_SH_EEEEEEEvNS4_8identityES14_NS15_IS17_S19_NSV_INS5_IJS1A_SH_EEENS5_IJSH_SC_EEEEEEEvS1F_EENS_8epilogue10collective6detail29Sm90TmaWarpSpecializedAdapterINS1M_15DefaultEpilogueISJ_SL_SL_NS1L_6thread17LinearCombinationISJ_Li1EffLNS1Q_9ScaleType4KindE0ELNS_15FloatRoundStyleE2ESJ_EENS1_15EpilogueDefaultEEEEEvvEEEEvNT_6ParamsE,@function
        .size           _ZN7cutlass13device_kernelINS_4gemm6kernel13GemmUniversalIN4cute5tupleIJiiiiEEENS1_10collective13CollectiveMmaINS1_34MainloopSm90TmaGmmaWarpSpecializedILi7ENS5_IJNS4_1CILi4EEESB_NSA_ILi1EEEEEENS1_35KernelTmaWarpSpecializedCooperativeEEENS5_IJNSA_ILi128EEESG_NSA_ILi64EEEEEENS_6half_tENS5_IJSC_llEEESJ_NS5_IJlSC_lEEENS4_8TiledMMAINS4_8MMA_AtomIJNS4_4SM904GMMA26MMA_64x128x16_F32F16F16_SSILNSP_5MajorE1ELSR_0ELNSP_7ScaleInE1ELSS_1EEEEEENS4_6LayoutINS5_IJNSA_ILi2EEESC_SC_EEENS5_IJSC_NSA_ILi0EEESY_EEEEENS5_IJNS4_10UnderscoreES11_S11_EEEEENS4_23SM90_TMA_LOAD_MULTICASTENS4_14ComposedLayoutINS4_7SwizzleILi3ELi4ELi3EEENS4_18smem_ptr_flag_bitsILi16EEENSV_INS5_IJSH_NSA_ILi8EEEEEENS5_IJSC_SH_EEEEEEEvNS4_8identityES14_NS15_IS17_S19_NSV_INS5_IJS1A_SH_EEENS5_IJSH_SC_EEEEEEEvS1F_EENS_8epilogue10collective6detail29Sm90TmaWarpSpecializedAdapterINS1M_15DefaultEpilogueISJ_SL_SL_NS1L_6thread17LinearCombinationISJ_Li1EffLNS1Q_9ScaleType4KindE0ELNS_15FloatRoundStyleE2ESJ_EENS1_15EpilogueDefaultEEEEEvvEEEEvNT_6ParamsE,(.L_x_205 - _ZN7cutlass13device_kernelINS_4gemm6kernel13GemmUniversalIN4cute5tupleIJiiiiEEENS1_10collective13CollectiveMmaINS1_34MainloopSm90TmaGmmaWarpSpecializedILi7ENS5_IJNS4_1CILi4EEESB_NSA_ILi1EEEEEENS1_35KernelTmaWarpSpecializedCooperativeEEENS5_IJNSA_ILi128EEESG_NSA_ILi64EEEEEENS_6half_tENS5_IJSC_llEEESJ_NS5_IJlSC_lEEENS4_8TiledMMAINS4_8MMA_AtomIJNS4_4SM904GMMA26MMA_64x128x16_F32F16F16_SSILNSP_5MajorE1ELSR_0ELNSP_7ScaleInE1ELSS_1EEEEEENS4_6LayoutINS5_IJNSA_ILi2EEESC_SC_EEENS5_IJSC_NSA_ILi0EEESY_EEEEENS5_IJNS4_10UnderscoreES11_S11_EEEEENS4_23SM90_TMA_LOAD_MULTICASTENS4_14ComposedLayoutINS4_7SwizzleILi3ELi4ELi3EEENS4_18smem_ptr_flag_bitsILi16EEENSV_INS5_IJSH_NSA_ILi8EEEEEENS5_IJSC_SH_EEEEEEEvNS4_8identityES14_NS15_IS17_S19_NSV_INS5_IJS1A_SH_EEENS5_IJSH_SC_EEEEEEEvS1F_EENS_8epilogue10collective6detail29Sm90TmaWarpSpecializedAdapterINS1M_15DefaultEpilogueISJ_SL_SL_NS1L_6thread17LinearCombinationISJ_Li1EffLNS1Q_9ScaleType4KindE0ELNS_15FloatRoundStyleE2ESJ_EENS1_15EpilogueDefaultEEEEEvvEEEEvNT_6ParamsE)
        .other          _ZN7cutlass13device_kernelINS_4gemm6kernel13GemmUniversalIN4cute5tupleIJiiiiEEENS1_10collective13CollectiveMmaINS1_34MainloopSm90TmaGmmaWarpSpecializedILi7ENS5_IJNS4_1CILi4EEESB_NSA_ILi1EEEEEENS1_35KernelTmaWarpSpecializedCooperativeEEENS5_IJNSA_ILi128EEESG_NSA_ILi64EEEEEENS_6half_tENS5_IJSC_llEEESJ_NS5_IJlSC_lEEENS4_8TiledMMAINS4_8MMA_AtomIJNS4_4SM904GMMA26MMA_64x128x16_F32F16F16_SSILNSP_5MajorE1ELSR_0ELNSP_7ScaleInE1ELSS_1EEEEEENS4_6LayoutINS5_IJNSA_ILi2EEESC_SC_EEENS5_IJSC_NSA_ILi0EEESY_EEEEENS5_IJNS4_10UnderscoreES11_S11_EEEEENS4_23SM90_TMA_LOAD_MULTICASTENS4_14ComposedLayoutINS4_7SwizzleILi3ELi4ELi3EEENS4_18smem_ptr_flag_bitsILi16EEENSV_INS5_IJSH_NSA_ILi8EEEEEENS5_IJSC_SH_EEEEEEEvNS4_8identityES14_NS15_IS17_S19_NSV_INS5_IJS1A_SH_EEENS5_IJSH_SC_EEEEEEEvS1F_EENS_8epilogue10collective6detail29Sm90TmaWarpSpecializedAdapterINS1M_15DefaultEpilogueISJ_SL_SL_NS1L_6thread17LinearCombinationISJ_Li1EffLNS1Q_9ScaleType4KindE0ELNS_15FloatRoundStyleE2ESJ_EENS1_15EpilogueDefaultEEEEEvvEEEEvNT_6ParamsE,@"STO_CUDA_ENTRY STV_DEFAULT"
_ZN7cutlass13device_kernelINS_4gemm6kernel13GemmUniversalIN4cute5tupleIJiiiiEEENS1_10collective13CollectiveMmaINS1_34MainloopSm90TmaGmmaWarpSpecializedILi7ENS5_IJNS4_1CILi4EEESB_NSA_ILi1EEEEEENS1_35KernelTmaWarpSpecializedCooperativeEEENS5_IJNSA_ILi128EEESG_NSA_ILi64EEEEEENS_6half_tENS5_IJSC_llEEESJ_NS5_IJlSC_lEEENS4_8TiledMMAINS4_8MMA_AtomIJNS4_4SM904GMMA26MMA_64x128x16_F32F16F16_SSILNSP_5MajorE1ELSR_0ELNSP_7ScaleInE1ELSS_1EEEEEENS4_6LayoutINS5_IJNSA_ILi2EEESC_SC_EEENS5_IJSC_NSA_ILi0EEESY_EEEEENS5_IJNS4_10UnderscoreES11_S11_EEEEENS4_23SM90_TMA_LOAD_MULTICASTENS4_14ComposedLayoutINS4_7SwizzleILi3ELi4ELi3EEENS4_18smem_ptr_flag_bitsILi16EEENSV_INS5_IJSH_NSA_ILi8EEEEEENS5_IJSC_SH_EEEEEEEvNS4_8identityES14_NS15_IS17_S19_NSV_INS5_IJS1A_SH_EEENS5_IJSH_SC_EEEEEEEvS1F_EENS_8epilogue10collective6detail29Sm90TmaWarpSpecializedAdapterINS1M_15DefaultEpilogueISJ_SL_SL_NS1L_6thread17LinearCombinationISJ_Li1EffLNS1Q_9ScaleType4KindE0ELNS_15FloatRoundStyleE2ESJ_EENS1_15EpilogueDefaultEEEEEvvEEEEvNT_6ParamsE:
[----:B------:R-:W0:Y:S01]  /*0000*/  LDC R1, c[0x0][0x28] ;  /* 0x00000a00ff017b82 */ /* 0x000e220000000800 */
[----:B------:R-:W1:Y:S01]  /*0010*/  S2R R95, SR_TID.X ;  /* 0x00000000005f7919 */ /* 0x000e620000002100 */
[----:B------:R-:W-:Y:S01]  /*0020*/  ELECT P0, URZ, PT ;  /* 0x00000000003f782f */ /* 0x000fe20003800000 */
[----:B------:R-:W-:Y:S01]  /*0030*/  BSSY B0, `(.L_x_0) ;  /* 0x000000f000007945 */ /* 0x000fe20003800000 */
[--C-:B-1----:R-:W-:Y:S02]  /*0040*/  SHF.R.U32.HI R0, RZ, 0x5, R95.reuse ;  /* 0x00000005ff007819 */ /* 0x102fe4000001165f */
[----:B------:R-:W-:-:S03]  /*0050*/  SHF.R.U32.HI R7, RZ, 0x7, R95 ;  /* 0x00000007ff077819 */ /* 0x000fc6000001165f */
[----:B------:R-:W1:Y:S04]  /*0060*/  SHFL.IDX PT, R3, R0, RZ, 0x1f ;  /* 0x00001fff00037589 */ /* 0x000e6800000e0000 */
[----:B------:R2:W3:Y:S01]  /*0070*/  SHFL.IDX PT, R2, R7, RZ, 0x1f ;  /* 0x00001fff07027589 */ /* 0x0004e200000e0000 */
[----:B-1----:R-:W-:-:S13]  /*0080*/  ISETP.NE.OR P0, PT, R3, RZ, !P0 ;  /* 0x000000ff0300720c */ /* 0x002fda0004705670 */
[----:B0-23--:R-:W-:Y:S05]  /*0090*/  @P0 BRA `(.L_x_1) ;  /* 0x0000000000200947 */ /* 0x00dfea0003800000 */
[----:B------:R-:W-:Y:S02]  /*00a0*/  ULDC.64 UR4, c[0x0][0x198] ;  /* 0x0000660000047ab9 */ /* 0x000fe40000000a00 */
[----:B------:R-:W-:Y:S02]  /*00b0*/  UIADD3 UR6, UP0, UR4, 0xf0, URZ ;  /* 0x000000f004067890 */ /* 0x000fe4000ff1e03f */
[----:B------:R-:W-:Y:S02]  /*00c0*/  UIADD3 UR4, UP1, UR4, 0x1f0, URZ ;  /* 0x000001f004047890 */ /* 0x000fe4000ff3e03f */
[----:B------:R-:W-:Y:S02]  /*00d0*/  UIADD3.X UR7, URZ, UR5, URZ, UP0, !UPT ;  /* 0x000000053f077290 */ /* 0x000fe400087fe43f */
[----:B------:R-:W-:-:S07]  /*00e0*/  UIADD3.X UR5, URZ, UR5, URZ, UP1, !UPT ;  /* 0x000000053f057290 */ /* 0x000fce0008ffe43f */
[----:B------:R0:W-:Y:S02]  /*00f0*/  UTMACCTL.PF [UR6] ;  /* 0x00000000060079b9 */ /* 0x0001e40008040000 */
[----:B------:R0:W-:Y:S02]  /*0100*/  UTMACCTL.PF [UR4] ;  /* 0x00000000040079b9 */ /* 0x0001e40008040000 */
[----:B0-----:R-:W-:Y:S01]  /*0110*/  NOP ;  /* 0x0000000000007918 */ /* 0x001fe20000000000 */
.L_x_1:
[----:B------:R-:W-:Y:S05]  /*0120*/  BSYNC B0 ;  /* 0x0000000000007941 */ /* 0x000fea0003800000 */
.L_x_0:
[----:B------:R-:W0:Y:S01]  /*0130*/  SHFL.IDX PT, R5, R0, RZ, 0x1f ;  /* 0x00001fff00057589 */ /* 0x000e2200000e0000 */
[----:B------:R-:W-:-:S04]  /*0140*/  SHF.R.S32.HI R4, RZ, 0x1f, R95 ;  /* 0x0000001fff047819 */ /* 0x000fc8000001145f */
[----:B------:R-:W-:Y:S02]  /*0150*/  LEA.HI R4, R4, R95, RZ, 0x7 ;  /* 0x0000005f04047211 */ /* 0x000fe400078f38ff */
[----:B0-----:R-:W-:-:S13]  /*0160*/  ISETP.NE.AND P0, PT, R5, RZ, PT ;  /* 0x000000ff0500720c */ /* 0x001fda0003f05270 */
[----:B------:R-:W-:Y:S05]  /*0170*/  @P0 BRA `(.L_x_2) ;  /* 0x0000000000700947 */ /* 0x000fea0003800000 */
[----:B------:R-:W0:Y:S01]  /*0180*/  S2UR UR8, SR_CgaCtaId ;  /* 0x00000000000879c3 */ /* 0x000e220000008800 */
[----:B------:R-:W-:Y:S01]  /*0190*/  UMOV UR4, 0x400 ;  /* 0x0000040000047882 */ /* 0x000fe20000000000 */
[----:B------:R-:W-:Y:S01]  /*01a0*/  UMOV UR5, 0x1 ;  /* 0x0000000100057882 */ /* 0x000fe20000000000 */
[----:B------:R-:W-:Y:S01]  /*01b0*/  UMOV UR6, 0xe ;  /* 0x0000000e00067882 */ /* 0x000fe20000000000 */
[----:B------:R-:W-:Y:S01]  /*01c0*/  ELECT P0, URZ, PT ;  /* 0x00000000003f782f */ /* 0x000fe20003800000 */
[----:B------:R-:W-:-:S04]  /*01d0*/  UIADD3 UR6, -UR6, 0x100000, URZ ;  /* 0x0010000006067890 */ /* 0x000fc8000fffe13f */
[----:B------:R-:W-:Y:S02]  /*01e0*/  USHF.L.U32 UR7, UR6, 0xb, URZ ;  /* 0x0000000b06077899 */ /* 0x000fe4000800063f */
[----:B------:R-:W-:Y:S02]  /*01f0*/  USHF.L.U32 UR6, UR6, 0x1, URZ ;  /* 0x0000000106067899 */ /* 0x000fe4000800063f */
[----:B0-----:R-:W-:Y:S02]  /*0200*/  ULEA UR8, UR8, UR4, 0x18 ;  /* 0x0000000408087291 */ /* 0x001fe4000f8ec03f */
[----:B------:R-:W-:-:S04]  /*0210*/  UIADD3 UR4, -UR5, 0x100000, URZ ;  /* 0x0010000005047890 */ /* 0x000fc8000fffe13f */
[----:B------:R-:W-:Y:S02]  /*0220*/  USHF.L.U32 UR5, UR4, 0xb, URZ ;  /* 0x0000000b04057899 */ /* 0x000fe4000800063f */
[----:B------:R-:W-:Y:S01]  /*0230*/  USHF.L.U32 UR4, UR4, 0x1, URZ ;  /* 0x0000000104047899 */ /* 0x000fe2000800063f */
[----:B------:R-:W0:Y:S11]  /*0240*/  FENCE.VIEW.ASYNC.S ;  /* 0x00000000000073c6 */ /* 0x000e360000000000 */
[----:B0-----:R0:W1:Y:S01]  /*0250*/  SYNCS.EXCH.64 URZ, [UR8], UR4 ;  /* 0x00000004083f75b2 */ /* 0x0010620008000100 */
[----:B------:R0:W2:Y:S01]  /*0260*/  SYNCS.EXCH.64 URZ, [UR8+0x38], UR6 ;  /* 0x00003806083f75b2 */ /* 0x0000a20008000100 */
[----:B------:R0:W3:Y:S01]  /*0270*/  SYNCS.EXCH.64 URZ, [UR8+0x8], UR4 ;  /* 0x00000804083f75b2 */ /* 0x0000e20008000100 */
[----:B------:R0:W4:Y:S01]  /*0280*/  SYNCS.EXCH.64 URZ, [UR8+0x40], UR6 ;  /* 0x00004006083f75b2 */ /* 0x0001220008000100 */
[----:B------:R0:W0:Y:S01]  /*0290*/  SYNCS.EXCH.64 URZ, [UR8+0x10], UR4 ;  /* 0x00001004083f75b2 */ /* 0x0000220008000100 */
        /* <DEDUP_REMOVED lines=9> */
[----:B------:R-:W-:Y:S01]  /*0330*/  NOP ;  /* 0x0000000000007918 */ /* 0x000fe20000000000 */
.L_x_2:
[----:B0-----:R-:W0:Y:S01]  /*0340*/  S2UR UR8, SR_CTAID.X ;  /* 0x00000000000879c3 */ /* 0x001e220000002500 */
[----:B------:R-:W-:Y:S01]  /*0350*/  LOP3.LUT R4, R4, 0xffffff80, RZ, 0xc0, !PT ;  /* 0xffffff8004047812 */ /* 0x000fe200078ec0ff */
[----:B------:R-:W5:Y:S01]  /*0360*/  SHFL.IDX PT, R0, R0, RZ, 0x1f ;  /* 0x00001fff00007589 */ /* 0x000f6200000e0000 */
[----:B------:R-:W-:Y:S01]  /*0370*/  SHF.R.S32.HI R10, RZ, 0x1f, R5 ;  /* 0x0000001fff0a7819 */ /* 0x000fe20000011405 */
[----:B------:R-:W-:Y:S01]  /*0380*/  ULDC UR4, c[0x0][0x150] ;  /* 0x0000540000047ab9 */ /* 0x000fe20000000800 */
[----:B------:R-:W-:Y:S01]  /*0390*/  ELECT P0, URZ, PT ;  /* 0x00000000003f782f */ /* 0x000fe20003800000 */
[----:B------:R-:W-:Y:S01]  /*03a0*/  IMAD.IADD R8, R95, 0x1, -R4 ;  /* 0x000000015f087824 */ /* 0x000fe200078e0a04 */
[----:B------:R-:W-:Y:S01]  /*03b0*/  LEA.HI R10, R10, R5, RZ, 0x2 ;  /* 0x000000050a0a7211 */ /* 0x000fe200078f10ff */
[----:B------:R-:W1:Y:S01]  /*03c0*/  S2R R4, SR_CTAID.Y ;  /* 0x0000000000047919 */ /* 0x000e620000002600 */
[----:B------:R-:W2:Y:S01]  /*03d0*/  LDC R12, c[0x0][0x144] ;  /* 0x00005100ff0c7b82 */ /* 0x000ea20000000800 */
[----:B------:R-:W-:Y:S01]  /*03e0*/  NOP ;  /* 0x0000000000007918 */ /* 0x000fe20000000000 */
[----:B------:R-:W-:Y:S01]  /*03f0*/  SHF.R.S32.HI R9, RZ, 0x1f, R8 ;  /* 0x0000001fff097819 */ /* 0x000fe20000011408 */
[----:B------:R-:W-:Y:S01]  /*0400*/  NOP ;  /* 0x0000000000007918 */ /* 0x000fe20000000000 */
[----:B------:R-:W-:Y:S01]  /*0410*/  LOP3.LUT R10, R10, 0x3ffffffc, RZ, 0xc0, !PT ;  /* 0x3ffffffc0a0a7812 */ /* 0x000fe200078ec0ff */
[----:B------:R-:W-:Y:S01]  /*0420*/  IMAD.MOV.U32 R22, RZ, RZ, 0x1 ;  /* 0x00000001ff167424 */ /* 0x000fe200078e00ff */
[----:B------:R-:W-:-:S02]  /*0430*/  LEA.HI R9, R9, R8, RZ, 0x3 ;  /* 0x0000000809097211 */ /* 0x000fc400078f18ff */
[----:B------:R-:W3:Y:S01]  /*0440*/  LDC R13, c[0x0][0x140] ;  /* 0x00005000ff0d7b82 */ /* 0x000ee20000000800 */
[----:B------:R-:W-:Y:S01]  /*0450*/  IMAD.IADD R10, R5, 0x1, -R10 ;  /* 0x00000001050a7824 */ /* 0x000fe200078e0a0a */
[--C-:B------:R-:W-:Y:S02]  /*0460*/  SHF.R.S32.HI R6, RZ, 0x3, R9.reuse ;  /* 0x00000003ff067819 */ /* 0x100fe40000011409 */
[----:B------:R-:W-:Y:S02]  /*0470*/  SHF.R.S32.HI R9, RZ, 0x1f, R9 ;  /* 0x0000001fff097819 */ /* 0x000fe40000011409 */
[----:B------:R-:W-:Y:S02]  /*0480*/  ISETP.NE.AND P3, PT, R2, RZ, PT ;  /* 0x000000ff0200720c */ /* 0x000fe40003f65270 */
[----:B0-----:R-:W-:Y:S02]  /*0490*/  I2FP.F32.U32 R11, UR8 ;  /* 0x00000008000b7c45 */ /* 0x001fe40008201000 */
[----:B------:R-:W-:-:S02]  /*04a0*/  LEA.HI R9, R9, R6, RZ, 0x2 ;  /* 0x0000000609097211 */ /* 0x000fc400078f10ff */
[----:B-----5:R-:W-:Y:S01]  /*04b0*/  ISETP.NE.OR P0, PT, R0, RZ, !P0 ;  /* 0x000000ff0000720c */ /* 0x020fe20004705670 */
[----:B------:R-:W-:Y:S01]  /*04c0*/  FMUL R11, R11, UR4 ;  /* 0x000000040b0b7c20 */ /* 0x000fe20008400000 */
[----:B------:R-:W-:Y:S01]  /*04d0*/  LOP3.LUT R9, R9, 0xfffffffc, RZ, 0xc0, !PT ;  /* 0xfffffffc09097812 */ /* 0x000fe200078ec0ff */
[----:B------:R-:W-:Y:S01]  /*04e0*/  ULDC UR4, c[0x0][0x154] ;  /* 0x0000550000047ab9 */ /* 0x000fe20000000800 */
[----:B------:R-:W-:-:S03]  /*04f0*/  SHF.R.S32.HI R0, RZ, 0x1f, R3 ;  /* 0x0000001fff007819 */ /* 0x000fc60000011403 */
[----:B------:R-:W0:Y:S01]  /*0500*/  F2I.U32.TRUNC.NTZ R11, R11 ;  /* 0x0000000b000b7305 */ /* 0x000e22000020f000 */
[----:B------:R-:W-:Y:S01]  /*0510*/  IMAD.IADD R9, R6, 0x1, -R9 ;  /* 0x0000000106097824 */ /* 0x000fe200078e0a09 */
[----:B------:R-:W-:-:S03]  /*0520*/  LEA.HI R0, R0, R3, RZ, 0x2 ;  /* 0x0000000300007211 */ /* 0x000fc600078f10ff */
[----:B------:R-:W-:Y:S01]  /*0530*/  IMAD R10, R10, 0x4, R9 ;  /* 0x000000040a0a7824 */ /* 0x000fe200078e0209 */
[----:B------:R-:W-:Y:S01]  /*0540*/  VOTEU.ALL UP0, P0 ;  /* 0x00000000003f7886 */ /* 0x000fe20000000000 */
[----:B------:R-:W-:Y:S01]  /*0550*/  LOP3.LUT R0, R0, 0xfffffffc, RZ, 0xc0, !PT ;  /* 0xfffffffc00007812 */ /* 0x000fe200078ec0ff */
[----:B------:R-:W-:Y:S01]  /*0560*/  VOTEU.ALL UP1, P0 ;  /* 0x00000000003f7886 */ /* 0x000fe20000020000 */
[C---:B------:R-:W-:Y:S01]  /*0570*/  IMAD.SHL.U32 R19, R10.reuse, 0x4, RZ ;  /* 0x000000040a137824 */ /* 0x040fe200078e00ff */
[----:B------:R-:W-:Y:S01]  /*0580*/  SHF.R.S32.HI R9, RZ, 0x1f, R10 ;  /* 0x0000001fff097819 */ /* 0x000fe2000001140a */
[----:B------:R-:W5:Y:S01]  /*0590*/  @!UP0 S2UR UR7, SR_CgaCtaId ;  /* 0x00000000000789c3 */ /* 0x000f620000008800 */
[----:B------:R-:W-:Y:S01]  /*05a0*/  IMAD.IADD R3, R3, 0x1, -R0 ;  /* 0x0000000103037824 */ /* 0x000fe200078e0a00 */
[----:B------:R-:W-:Y:S01]  /*05b0*/  @!UP0 UMOV UR6, 0x400 ;  /* 0x0000040000068882 */ /* 0x000fe20000000000 */
[----:B------:R-:W-:Y:S01]  /*05c0*/  LEA.HI R9, R9, R10, RZ, 0x2 ;  /* 0x0000000a09097211 */ /* 0x000fe200078f10ff */
[----:B0-----:R-:W-:Y:S01]  /*05d0*/  IMAD.MOV R15, RZ, RZ, -R11 ;  /* 0x000000ffff0f7224 */ /* 0x001fe200078e0a0b */
[----:B------:R-:W-:-:S02]  /*05e0*/  LOP3.LUT R19, R10, 0xc, R19, 0x78, !PT ;  /* 0x0000000c0a137812 */ /* 0x000fc400078e7813 */
[----:B------:R-:W-:Y:S01]  /*05f0*/  LOP3.LUT R11, R9, 0xfffffffc, RZ, 0xc0, !PT ;  /* 0xfffffffc090b7812 */ /* 0x000fe200078ec0ff */
[----:B--2---:R-:W-:Y:S01]  /*0600*/  IMAD R6, R12, R15, UR8 ;  /* 0x000000080c067e24 */ /* 0x004fe2000f8e020f */
[----:B-1----:R-:W-:Y:S01]  /*0610*/  I2FP.F32.U32 R12, R4 ;  /* 0x00000004000c7245 */ /* 0x002fe20000201000 */
[----:B------:R-:W0:Y:S01]  /*0620*/  LDC R9, c[0x0][0x148] ;  /* 0x00005200ff097b82 */ /* 0x000e220000000800 */
[----:B------:R-:W-:Y:S01]  /*0630*/  ISETP.NE.AND P1, PT, R3, 0x3, PT ;  /* 0x000000030300780c */ /* 0x000fe20003f25270 */
[----:B------:R-:W-:Y:S01]  /*0640*/  IMAD.IADD R11, R10, 0x1, -R11 ;  /* 0x000000010a0b7824 */ /* 0x000fe200078e0a0b */
[----:B---3--:R-:W-:Y:S01]  /*0650*/  ISETP.EQ.U32.AND P2, PT, R13, 0x1, PT ;  /* 0x000000010d00780c */ /* 0x008fe20003f42070 */
[----:B------:R-:W-:Y:S01]  /*0660*/  FMUL R12, R12, UR4 ;  /* 0x000000040c0c7c20 */ /* 0x000fe20008400000 */
[----:B------:R-:W-:Y:S01]  /*0670*/  UMOV UR4, 0x20 ;  /* 0x0000002000047882 */ /* 0x000fe20000000000 */
[----:B------:R-:W-:Y:S01]  /*0680*/  ISETP.EQ.OR P1, PT, R3, RZ, !P1 ;  /* 0x000000ff0300720c */ /* 0x000fe20004f22670 */
[----:B------:R-:W-:-:S04]  /*0690*/  @!UP0 UIADD3 UR4, -UR4, 0x100000, URZ ;  /* 0x0010000004048890 */ /* 0x000fc8000fffe13f */
[----:B------:R-:W-:Y:S02]  /*06a0*/  @!UP0 USHF.L.U32 UR5, UR4, 0xb, URZ ;  /* 0x0000000b04058899 */ /* 0x000fe4000800063f */
[----:B------:R-:W-:Y:S01]  /*06b0*/  @!UP0 USHF.L.U32 UR4, UR4, 0x1, URZ ;  /* 0x0000000104048899 */ /* 0x000fe2000800063f */
[----:B------:R-:W-:Y:S01]  /*06c0*/  ISETP.NE.AND P4, PT, R11, R6, PT ;  /* 0x000000060b00720c */ /* 0x000fe20003f85270 */
[----:B------:R-:W1:Y:S01]  /*06d0*/  F2I.U32.TRUNC.NTZ R12, R12 ;  /* 0x0000000c000c7305 */ /* 0x000e62000020f000 */
[----:B------:R-:W-:Y:S01]  /*06e0*/  ISETP.EQ.AND P1, PT, R2, RZ, P1 ;  /* 0x000000ff0200720c */ /* 0x000fe20000f22270 */
[----:B-----5:R-:W-:-:S03]  /*06f0*/  @!UP0 ULEA UR6, UR7, UR6, 0x18 ;  /* 0x0000000607068291 */ /* 0x020fc6000f8ec03f */
[----:B------:R-:W-:Y:S01]  /*0700*/  SEL R18, RZ, 0x1, !P1 ;  /* 0x00000001ff127807 */ /* 0x000fe20004800000 */
[----:B------:R-:W-:Y:S01]  /*0710*/  VOTEU.ALL UP0, P0 ;  /* 0x00000000003f7886 */ /* 0x000fe20000000000 */
[----:B------:R-:W-:Y:S01]  /*0720*/  LOP3.LUT P0, RZ, R8, 0x7, RZ, 0xc0, !PT ;  /* 0x0000000708ff7812 */ /* 0x000fe2000780c0ff */
[----:B------:R-:W-:-:S04]  /*0730*/  VIADD R8, R2, 0xffffffff ;  /* 0xffffffff02087836 */ /* 0x000fc80000000000 */
[----:B------:R-:W-:Y:S02]  /*0740*/  @P4 SHF.R.S32.HI R0, RZ, 0x1f, R19 ;  /* 0x0000001fff004819 */ /* 0x000fe40000011413 */
[----:B------:R-:W-:Y:S01]  /*0750*/  ISETP.LT.U32.AND P0, PT, R19, 0x10, !P0 ;  /* 0x000000101300780c */ /* 0x000fe20004701070 */
[----:B-1----:R-:W-:Y:S01]  /*0760*/  IMAD.MOV R23, RZ, RZ, -R12 ;  /* 0x000000ffff177224 */ /* 0x002fe200078e0a0c */
[----:B------:R-:W-:Y:S01]  /*0770*/  @P4 LEA.HI R0, R0, R19, RZ, 0x2 ;  /* 0x0000001300004211 */ /* 0x000fe200078f10ff */
[----:B------:R-:W1:Y:S02]  /*0780*/  FENCE.VIEW.ASYNC.S ;  /* 0x00000000000073c6 */ /* 0x000e640000000000 */
[----:B-1----:R1:W2:Y:S01]  /*0790*/  @!UP0 SYNCS.EXCH.64 URZ, [UR6+0x80], UR4 ;  /* 0x00008004063f85b2 */ /* 0x0022a20008000100 */
[----:B------:R-:W-:Y:S01]  /*07a0*/  ISETP.GE.U32.AND P6, PT, R8, 0x2, PT ;  /* 0x000000020800780c */ /* 0x000fe20003fc6070 */
[----:B0-----:R-:W-:Y:S01]  /*07b0*/  IMAD R11, R9, R23, R4 ;  /* 0x00000017090b7224 */ /* 0x001fe200078e0204 */
[----:B------:R-:W-:-:S02]  /*07c0*/  @P4 SHF.R.S32.HI R0, RZ, 0x2, R0 ;  /* 0x00000002ff004819 */ /* 0x000fc40000011400 */
[----:B------:R-:W-:Y:S02]  /*07d0*/  SEL R18, R18, 0x2, P6 ;  /* 0x0000000212127807 */ /* 0x000fe40003000000 */
[----:B------:R-:W-:Y:S02]  /*07e0*/  @P4 ISETP.NE.AND P5, PT, R0, R11, PT ;  /* 0x0000000b0000420c */ /* 0x000fe40003fa5270 */
[----:B------:R-:W-:Y:S02]  /*07f0*/  SEL R11, RZ, 0x1, !P0 ;  /* 0x00000001ff0b7807 */ /* 0x000fe40004000000 */
[----:B------:R-:W-:Y:S02]  /*0800*/  @P4 SEL R22, RZ, 0x1, P5 ;  /* 0x00000001ff164807 */ /* 0x000fe40002800000 */
[----:B------:R-:W-:Y:S02]  /*0810*/  LOP3.LUT R0, R95, 0x7f, RZ, 0xc0, !PT ;  /* 0x0000007f5f007812 */ /* 0x000fe400078ec0ff */
[----:B------:R-:W-:Y:S01]  /*0820*/  LOP3.LUT R22, R22, R11, RZ, 0xc0, !PT ;  /* 0x0000000b16167212 */ /* 0x000fe200078ec0ff */
[----:B------:R1:W0:Y:S01]  /*0830*/  @!UP1 SYNCS.EXCH.64 URZ, [UR6+0x88], UR4 ;  /* 0x00008804063f95b2 */ /* 0x0002220008000100 */
[----:B------:R-:W-:Y:S01]  /*0840*/  NOP ;  /* 0x0000000000007918 */ /* 0x000fe20000000000 */
[----:B-12---:R-:W-:Y:S05]  /*0850*/  @!P2 BRA `(.L_x_3) ;  /* 0x000000000008a947 */ /* 0x006fea0003800000 */
[----:B0---4-:R-:W-:Y:S01]  /*0860*/  UCGABAR_ARV ;  /* 0x00000000000079c7 */ /* 0x011fe20008000000 */
[----:B------:R-:W-:Y:S05]  /*0870*/  BRA `(.L_x_4) ;  /* 0x0000000000047947 */ /* 0x000fea0003800000 */
.L_x_3:
[----:B0---4-:R-:W-:Y:S01]  /*0880*/  NOP ;  /* 0x0000000000007918 */ /* 0x011fe20000000000 */
.L_x_4:
[----:B------:R-:W0:Y:S01]  /*0890*/  LDC R2, c[0x0][0x65c] ;  /* 0x00019700ff027b82 */ /* 0x000e220000000800 */
[----:B------:R-:W-:Y:S02]  /*08a0*/  IMAD.U32 R10, RZ, RZ, UR8 ;  /* 0x00000008ff0a7e24 */ /* 0x000fe4000f8e00ff */
[----:B------:R-:W-:Y:S01]  /*08b0*/  IMAD.MOV.U32 R11, RZ, RZ, RZ ;  /* 0x000000ffff0b7224 */ /* 0x000fe200078e00ff */
[----:B0-----:R-:W-:-:S04]  /*08c0*/  ISETP.NE.AND P1, PT, R2, 0x1, PT ;  /* 0x000000010200780c */ /* 0x001fc80003f25270 */
[----:B------:R-:W-:-:S09]  /*08d0*/  P2R R5, PR, RZ, 0x2 ;  /* 0x00000002ff057803 */ /* 0x000fd20000000000 */
[----:B------:R-:W0:Y:S01]  /*08e0*/  @P1 LDC R17, c[0x0][0x10] ;  /* 0x00000400ff111b82 */ /* 0x000e220000000800 */
[----:B------:R-:W-:Y:S02]  /*08f0*/  @P1 IMAD.MOV.U32 R5, RZ, RZ, RZ ;  /* 0x000000ffff051224 */ /* 0x000fe400078e00ff */
[----:B------:R-:W-:-:S05]  /*0900*/  @P1 IMAD.MOV.U32 R15, RZ, RZ, RZ ;  /* 0x000000ffff0f1224 */ /* 0x000fca00078e00ff */
[----:B------:R-:W1:Y:S01]  /*0910*/  @!P1 LDC R13, c[0x0][0xc] ;  /* 0x00000300ff0d9b82 */ /* 0x000e620000000800 */
[----:B------:R-:W-:Y:S01]  /*0920*/  ULDC UR4, c[0x0][0xc] ;  /* 0x0000030000047ab9 */ /* 0x000fe20000000800 */
[----:B------:R-:W-:Y:S01]  /*0930*/  ULDC UR5, c[0x0][0x10] ;  /* 0x0000040000057ab9 */ /* 0x000fe20000000800 */
[----:B------:R-:W-:Y:S01]  /*0940*/  ULDC UR6, c[0x0][0x14] ;  /* 0x0000050000067ab9 */ /* 0x000fe20000000800 */
[----:B------:R-:W-:-:S04]  /*0950*/  UIMAD.WIDE.U32 UR4, UR4, UR5, URZ ;  /* 0x00000005040472a5 */ /* 0x000fc8000f8e003f */
[----:B------:R-:W-:Y:S02]  /*0960*/  UIMAD.WIDE.U32 UR36, UR4, UR6, URZ ;  /* 0x00000006042472a5 */ /* 0x000fe4000f8e003f */
[----:B------:R-:W-:-:S04]  /*0970*/  UIMAD UR42, UR5, UR6, URZ ;  /* 0x00000006052a72a4 */ /* 0x000fc8000f8e023f */
[----:B------:R-:W-:Y:S01]  /*0980*/  UIADD3 UR42, UR37, UR42, URZ ;  /* 0x0000002a252a7290 */ /* 0x000fe2000fffe03f */
[----:B0-----:R-:W-:-:S04]  /*0990*/  @P1 IMAD.WIDE.U32 R16, R17, UR8, R4 ;  /* 0x0000000811101c25 */ /* 0x001fc8000f8e0004 */
[----:B------:R-:W-:Y:S02]  /*09a0*/  @P1 IMAD.IADD R17, R17, 0x1, R15 ;  /* 0x0000000111111824 */ /* 0x000fe400078e020f */
[----:B-1----:R-:W-:-:S04]  /*09b0*/  @!P1 IMAD.WIDE.U32 R10, R4, R13, R10 ;  /* 0x0000000d040a9225 */ /* 0x002fc800078e000a */
[----:B------:R-:W-:Y:S02]  /*09c0*/  @!P1 IMAD.MOV.U32 R16, RZ, RZ, R10 ;  /* 0x000000ffff109224 */ /* 0x000fe400078e000a */
[----:B------:R-:W-:Y:S01]  /*09d0*/  @!P1 IMAD.MOV.U32 R17, RZ, RZ, R11 ;  /* 0x000000ffff119224 */ /* 0x000fe200078e000b */
[----:B------:R-:W-:Y:S06]  /*09e0*/  @!P2 BRA `(.L_x_5) ;  /* 0x00000000000ca947 */ /* 0x000fec0003800000 */
[----:B------:R-:W-:Y:S01]  /*09f0*/  UCGABAR_WAIT ;  /* 0x0000000000007dc7 */ /* 0x000fe20008000000 */
[----:B------:R-:W-:Y:S01]  /*0a00*/  CCTL.IVALL ;  /* 0x00000000ff00798f */ /* 0x000fe20002000000 */
[----:B------:R-:W-:Y:S05]  /*0a10*/  BRA `(.L_x_6) ;  /* 0x0000000000047947 */ /* 0x000fea0003800000 */
.L_x_5:
[----:B------:R-:W-:Y:S06]  /*0a20*/  BAR.SYNC.DEFER_BLOCKING 0x0 ;  /* 0x0000000000007b1d */ /* 0x000fec0000010000 */
.L_x_6:
[----:B------:R-:W-:Y:S05]  /*0a30*/  @!P3 BRA `(.L_x_7) ;  /* 0x0000005c00c0b947 */ /* 0x000fea0003800000 */
[----:B------:R-:W-:-:S13]  /*0a40*/  ISETP.GT.U32.AND P0, PT, R8, 0x1, PT ;  /* 0x000000010800780c */ /* 0x000fda0003f04070 */
[----:B------:R-:W-:Y:S05]  /*0a50*/  @P0 EXIT ;  /* 0x000000000000094d */ /* 0x000fea0003800000 */
[----:B------:R-:W-:Y:S01]  /*0a60*/  ULDC.64 UR4, c[0x0][0x650] ;  /* 0x0001940000047ab9 */ /* 0x000fe20000000a00 */
[----:B------:R-:W-:Y:S01]  /*0a70*/  PRMT R3, RZ, 0x7610, R3 ;  /* 0x00007610ff037816 */ /* 0x000fe20000000003 */
[----:B------:R-:W-:Y:S01]  /*0a80*/  IMAD.MOV.U32 R103, RZ, RZ, -0x1 ;  /* 0xffffffffff677424 */ /* 0x000fe200078e00ff */
[----:B------:R-:W-:Y:S01]  /*0a90*/  ISETP.GE.U32.AND P0, PT, R16, UR4, PT ;  /* 0x0000000410007c0c */ /* 0x000fe2000bf06070 */
[----:B------:R-:W-:Y:S02]  /*0aa0*/  IMAD.MOV.U32 R100, RZ, RZ, -0x1 ;  /* 0xffffffffff647424 */ /* 0x000fe400078e00ff */
[----:B------:R-:W-:Y:S01]  /*0ab0*/  IMAD.MOV.U32 R101, RZ, RZ, -0x1 ;  /* 0xffffffffff657424 */ /* 0x000fe200078e00ff */
[----:B------:R-:W-:-:S13]  /*0ac0*/  ISETP.GE.U32.AND.EX P0, PT, R17, UR5, PT, P0 ;  /* 0x0000000511007c0c */ /* 0x000fda000bf06100 */
[----:B------:R-:W-:Y:S05]  /*0ad0*/  @P0 BRA `(.L_x_8) ;  /* 0x0000000400280947 */ /* 0x000fea0003800000 */
[----:B------:R-:W0:Y:S01]  /*0ae0*/  LDC.64 R24, c[0x0][0x628] ;  /* 0x00018a00ff187b82 */ /* 0x000e220000000a00 */
[----:B------:R-:W-:Y:S02]  /*0af0*/  IMAD.MOV.U32 R10, RZ, RZ, R16 ;  /* 0x000000ffff0a7224 */ /* 0x000fe400078e0010 */
[----:B------:R-:W-:-:S05]  /*0b00*/  IMAD.MOV.U32 R11, RZ, RZ, R17 ;  /* 0x000000ffff0b7224 */ /* 0x000fca00078e0011 */
[----:B------:R-:W1:Y:S08]  /*0b10*/  LDC R8, c[0x0][0x630] ;  /* 0x00018c00ff087b82 */ /* 0x000e700000000800 */
[----:B------:R-:W2:Y:S01]  /*0b20*/  LDC.64 R26, c[0x0][0x620] ;  /* 0x00018800ff1a7b82 */ /* 0x000ea20000000a00 */
[----:B0-----:R-:W-:-:S04]  /*0b30*/  ISETP.NE.U32.AND P0, PT, R24, RZ, PT ;  /* 0x000000ff1800720c */ /* 0x001fc80003f05070 */
[----:B------:R-:W-:-:S13]  /*0b40*/  ISETP.NE.AND.EX P0, PT, R25, RZ, PT, P0 ;  /* 0x000000ff1900720c */ /* 0x000fda0003f05300 */
[----:B-12---:R-:W-:Y:S05]  /*0b50*/  @!P0 BRA `(.L_x_9) ;  /* 0x0000000000288947 */ /* 0x006fea0003800000 */
[----:B------:R-:W0:Y:S02]  /*0b60*/  LDC R3, c[0x0][0x634] ;  /* 0x00018d00ff037b82 */ /* 0x000e240000000800 */
[----:B0-----:R-:W-:-:S05]  /*0b70*/  IADD3 R3, P0, R16, R3, RZ ;  /* 0x0000000310037210 */ /* 0x001fca0007f1e0ff */
[----:B------:R-:W-:-:S04]  /*0b80*/  IMAD.X R21, RZ, RZ, R17, P0 ;  /* 0x000000ffff157224 */ /* 0x000fc800000e0611 */
[----:B------:R-:W-:-:S04]  /*0b90*/  IMAD.WIDE.U32 R10, R21, R24, RZ ;  /* 0x00000018150a7225 */ /* 0x000fc800078e00ff */
[----:B------:R-:W-:-:S04]  /*0ba0*/  IMAD.WIDE.U32 R12, P0, R3, R25, R10 ;  /* 0x00000019030c7225 */ /* 0x000fc8000780000a */
[----:B------:R-:W-:-:S04]  /*0bb0*/  IMAD.WIDE.U32 R10, R3, R24, RZ ;  /* 0x00000018030a7225 */ /* 0x000fc800078e00ff */
[----:B------:R-:W-:Y:S01]  /*0bc0*/  IMAD.X R15, RZ, RZ, RZ, P0 ;  /* 0x000000ffff0f7224 */ /* 0x000fe200000e06ff */
[----:B------:R-:W-:Y:S01]  /*0bd0*/  IADD3 RZ, P0, R11, R12, RZ ;  /* 0x0000000c0bff7210 */ /* 0x000fe20007f1e0ff */
[----:B------:R-:W-:-:S04]  /*0be0*/  IMAD.MOV.U32 R14, RZ, RZ, R13 ;  /* 0x000000ffff0e7224 */ /* 0x000fc800078e000d */
[----:B------:R-:W-:-:S08]  /*0bf0*/  IMAD.WIDE.U32.X R10, R21, R25, R14, P0 ;  /* 0x00000019150a7225 */ /* 0x000fd000000e040e */
.L_x_9:
[----:B------:R-:W0:Y:S01]  /*0c00*/  LDC.64 R30, c[0x0][0x640] ;  /* 0x00019000ff1e7b82 */ /* 0x000e220000000a00 */
[-CC-:B------:R-:W-:Y:S01]  /*0c10*/  SHF.R.U64 R101, R10, R8.reuse, R11.reuse ;  /* 0x000000080a657219 */ /* 0x180fe2000000120b */
[----:B------:R-:W-:Y:S01]  /*0c20*/  IMAD R29, R9, R23, R4 ;  /* 0x00000017091d7224 */ /* 0x000fe200078e0204 */
[----:B------:R-:W-:Y:S01]  /*0c30*/  SHF.R.U32.HI R3, RZ, R8, R11 ;  /* 0x00000008ff037219 */ /* 0x000fe2000001160b */
[----:B------:R-:W-:Y:S01]  /*0c40*/  IMAD.MOV.U32 R23, RZ, RZ, 0x1 ;  /* 0x00000001ff177424 */ /* 0x000fe200078e00ff */
[----:B------:R-:W-:-:S03]  /*0c50*/  IADD3 R5, P0, RZ, -R101, RZ ;  /* 0x80000065ff057210 */ /* 0x000fc60007f1e0ff */
[----:B------:R-:W1:Y:S02]  /*0c60*/  LDC R12, c[0x0][0x618] ;  /* 0x00018600ff0c7b82 */ /* 0x000e640000000800 */
[----:B------:R-:W-:Y:S02]  /*0c70*/  IMAD.X R3, RZ, RZ, ~R3, P0 ;  /* 0x000000ffff037224 */ /* 0x000fe400000e0e03 */
[----:B------:R-:W-:-:S04]  /*0c80*/  IMAD.WIDE.U32 R10, R5, R26, R16 ;  /* 0x0000001a050a7225 */ /* 0x000fc800078e0010 */
[----:B------:R-:W2:Y:S01]  /*0c90*/  LDC R20, c[0x0][0x608] ;  /* 0x00018200ff147b82 */ /* 0x000ea20000000800 */
[----:B------:R-:W-:Y:S02]  /*0ca0*/  IMAD R8, R3, R26, RZ ;  /* 0x0000001a03087224 */ /* 0x000fe400078e02ff */
[----:B------:R-:W-:Y:S02]  /*0cb0*/  IMAD.MOV.U32 R3, RZ, RZ, -0x1 ;  /* 0xffffffffff037424 */ /* 0x000fe400078e00ff */
[----:B------:R-:W-:-:S03]  /*0cc0*/  IMAD R5, R5, R27, R8 ;  /* 0x0000001b05057224 */ /* 0x000fc600078e0208 */
[----:B------:R-:W3:Y:S01]  /*0cd0*/  LDC R28, c[0x0][0x658] ;  /* 0x00019600ff1c7b82 */ /* 0x000ee20000000800 */
[----:B------:R-:W-:Y:S01]  /*0ce0*/  IMAD.IADD R5, R11, 0x1, R5 ;  /* 0x000000010b057824 */ /* 0x000fe200078e0205 */
[----:B0-----:R-:W-:-:S04]  /*0cf0*/  ISETP.NE.U32.AND P0, PT, R30, RZ, PT ;  /* 0x000000ff1e00720c */ /* 0x001fc80003f05070 */
[----:B------:R-:W-:Y:S02]  /*0d00*/  ISETP.NE.AND.EX P0, PT, R31, RZ, PT, P0 ;  /* 0x000000ff1f00720c */ /* 0x000fe40003f05300 */
[----:B------:R-:W0:Y:S01]  /*0d10*/  LDC R24, c[0x0][0x600] ;  /* 0x00018000ff187b82 */ /* 0x000e220000000800 */
[-CC-:B-1----:R-:W-:Y:S02]  /*0d20*/  SHF.R.U64 R14, R10, R12.reuse, R5.reuse ;  /* 0x0000000c0a0e7219 */ /* 0x182fe40000001205 */
[----:B------:R-:W-:-:S05]  /*0d30*/  SHF.R.U32.HI R5, RZ, R12, R5 ;  /* 0x0000000cff057219 */ /* 0x000fca0000011605 */
[----:B------:R-:W1:Y:S01]  /*0d40*/  LDC R15, c[0x0][0x648] ;  /* 0x00019200ff0f7b82 */ /* 0x000e620000000800 */
[-CC-:B--2---:R-:W-:Y:S02]  /*0d50*/  SHF.R.U64 R27, R14, R20.reuse, R5.reuse ;  /* 0x000000140e1b7219 */ /* 0x184fe40000001205 */
[----:B------:R-:W-:-:S05]  /*0d60*/  SHF.R.U32.HI R5, RZ, R20, R5 ;  /* 0x00000014ff057219 */ /* 0x000fca0000011605 */
[----:B------:R-:W2:Y:S01]  /*0d70*/  LDC R21, c[0x0][0x638] ;  /* 0x00018e00ff157b82 */ /* 0x000ea20000000800 */
[-CC-:B---3--:R-:W-:Y:S02]  /*0d80*/  SHF.R.U64 R20, R27, R28.reuse, R5.reuse ;  /* 0x0000001c1b147219 */ /* 0x188fe40000001205 */
[-C--:B------:R-:W-:Y:S02]  /*0d90*/  SHF.L.U32 R3, R3, R28.reuse, RZ ;  /* 0x0000001c03037219 */ /* 0x080fe400000006ff */
[----:B------:R-:W-:Y:S01]  /*0da0*/  SHF.R.U32.HI R5, RZ, R28, R5 ;  /* 0x0000001cff057219 */ /* 0x000fe20000011605 */
[----:B------:R-:W-:Y:S01]  /*0db0*/  IMAD.MOV.U32 R4, RZ, RZ, R20 ;  /* 0x000000ffff047224 */ /* 0x000fe200078e0014 */
[----:B------:R-:W-:Y:S01]  /*0dc0*/  LOP3.LUT R12, RZ, R3, RZ, 0x33, !PT ;  /* 0x00000003ff0c7212 */ /* 0x000fe200078e33ff */
[----:B------:R-:W3:Y:S01]  /*0dd0*/  LDC R25, c[0x0][0x610] ;  /* 0x00018400ff197b82 */ /* 0x000ee20000000800 */
[----:B------:R-:W-:Y:S05]  /*0de0*/  @!P0 BRA `(.L_x_10) ;  /* 0x0000000000288947 */ /* 0x000fea0003800000 */
[----:B------:R-:W4:Y:S02]  /*0df0*/  LDC R3, c[0x0][0x64c] ;  /* 0x00019300ff037b82 */ /* 0x000f240000000800 */
[----:B----4-:R-:W-:-:S05]  /*0e00*/  IADD3 R3, P0, R20, R3, RZ ;  /* 0x0000000314037210 */ /* 0x010fca0007f1e0ff */
        /* <DEDUP_REMOVED lines=8> */
.L_x_10:
[----:B-1----:R-:W-:Y:S01]  /*0e90*/  SHF.R.U64 R4, R4, R15, R5 ;  /* 0x0000000f04047219 */ /* 0x002fe20000001205 */
[----:B0-----:R-:W-:Y:S01]  /*0ea0*/  VIADD R5, R24, 0xffffffff ;  /* 0xffffffff18057836 */ /* 0x001fe20000000000 */
[----:B------:R-:W-:Y:S02]  /*0eb0*/  SHF.L.U32 R3, R23, R28, RZ ;  /* 0x0000001c17037219 */ /* 0x000fe400000006ff */
[----:B------:R-:W-:Y:S01]  /*0ec0*/  LOP3.LUT R12, R27, R12, RZ, 0xc0, !PT ;  /* 0x0000000c1b0c7212 */ /* 0x000fe200078ec0ff */
[----:B------:R-:W-:Y:S01]  /*0ed0*/  IMAD.MOV R8, RZ, RZ, -R4 ;  /* 0x000000ffff087224 */ /* 0x000fe200078e0a04 */
[----:B------:R-:W-:Y:S02]  /*0ee0*/  SEL R6, R6, R29, !P1 ;  /* 0x0000001d06067207 */ /* 0x000fe40004800000 */
[----:B------:R-:W-:Y:S01]  /*0ef0*/  LOP3.LUT R5, R14, R5, RZ, 0xc0, !PT ;  /* 0x000000050e057212 */ /* 0x000fe200078ec0ff */
[----:B------:R-:W-:Y:S02]  /*0f00*/  IMAD R9, R3, R4, R12 ;  /* 0x0000000403097224 */ /* 0x000fe400078e020c */
[----:B--2---:R-:W-:-:S02]  /*0f10*/  IMAD R3, R8, R21, R20 ;  /* 0x0000001508037224 */ /* 0x004fc400078e0214 */
[----:B---3--:R-:W-:Y:S02]  /*0f20*/  IMAD R6, R9, R25, R6 ;  /* 0x0000001909067224 */ /* 0x008fe400078e0206 */
[----:B------:R-:W-:Y:S02]  /*0f30*/  IMAD R103, R3, R24, R5 ;  /* 0x0000001803677224 */ /* 0x000fe400078e0205 */
[----:B------:R-:W-:-:S03]  /*0f40*/  IMAD.MOV.U32 R4, RZ, RZ, 0x1 ;  /* 0x00000001ff047424 */ /* 0x000fc600078e00ff */
[----:B------:R-:W-:Y:S02]  /*0f50*/  SEL R100, R103, R6, !P1 ;  /* 0x0000000667647207 */ /* 0x000fe40004800000 */
[----:B------:R-:W-:Y:S02]  /*0f60*/  PRMT R3, R4, 0x7610, R3 ;  /* 0x0000761004037816 */ /* 0x000fe40000000003 */
[----:B------:R-:W-:-:S07]  /*0f70*/  SEL R103, R6, R103, !P1 ;  /* 0x0000006706677207 */ /* 0x000fce0004800000 */
.L_x_8:
[----:B------:R-:W-:-:S08]  /*0f80*/  NOP ;  /* 0x0000000000007918 */ /* 0x000fd00000000000 */
[----:B------:R-:W0:Y:S02]  /*0f90*/  USETMAXREG.TRY_ALLOC.CTAPOOL UP0, 0xe8 ;  /* 0x000000e8000079c8 */ /* 0x000e240008000600 */
[----:B0-----:R-:W-:-:S13]  /*0fa0*/  PLOP3.LUT P0, PT, PT, PT, UP0, 0x80, 0x0 ;  /* 0x000000000000781c */ /* 0x001fda0003f0f008 */
[----:B------:R-:W-:Y:S05]  /*0fb0*/  @!P0 BRA `(.L_x_8) ;  /* 0xfffffffc00f08947 */ /* 0x000fea000383ffff */
[----:B------:R-:W-:Y:S01]  /*0fc0*/  ULDC.64 UR4, c[0x0][0x598] ;  /* 0x0001660000047ab9 */ /* 0x000fe20000000a00 */
[----:B------:R-:W-:Y:S01]  /*0fd0*/  ULDC.64 UR38, c[0x0][0x208] ;  /* 0x0000820000267ab9 */ /* 0x000fe20000000a00 */
[----:B------:R-:W-:-:S04]  /*0fe0*/  ISETP.NE.U32.AND P0, PT, RZ, UR4, PT ;  /* 0x00000004ff007c0c */ /* 0x000fc8000bf05070 */
[----:B------:R-:W-:-:S13]  /*0ff0*/  ISETP.NE.AND.EX P0, PT, RZ, UR5, PT, P0 ;  /* 0x00000005ff007c0c */ /* 0x000fda000bf05300 */
[----:B------:R-:W-:Y:S05]  /*1000*/  @!P0 BRA `(.L_x_11) ;  /* 0x00000000001c8947 */ /* 0x000fea0003800000 */
[----:B------:R-:W0:Y:S02]  /*1010*/  LDC.64 R4, c[0x0][0x598] ;  /* 0x00016600ff047b82 */ /* 0x000e240000000a00 */
[----:B0-----:R-:W2:Y:S02]  /*1020*/  LDG.E.64 R4, desc[UR38][R4.64] ;  /* 0x0000002604047981 */ /* 0x001ea4000c1e1b00 */
[----:B--2---:R-:W-:-:S04]  /*1030*/  ISETP.NE.U32.AND P0, PT, R4, RZ, PT ;  /* 0x000000ff0400720c */ /* 0x004fc80003f05070 */
[----:B------:R-:W-:-:S13]  /*1040*/  ISETP.NE.AND.EX P0, PT, R5, RZ, PT, P0 ;  /* 0x000000ff0500720c */ /* 0x000fda0003f05300 */
[----:B------:R-:W-:Y:S05]  /*1050*/  @!P0 BRA `(.L_x_11) ;  /* 0x0000000000088947 */ /* 0x000fea0003800000 */
[----:B------:R0:W5:Y:S01]  /*1060*/  LD.E R23, desc[UR38][R4.64] ;  /* 0x0000002604177980 */ /* 0x000162000c101900 */
[----:B------:R-:W-:Y:S05]  /*1070*/  BRA `(.L_x_12) ;  /* 0x0000000000247947 */ /* 0x000fea0003800000 */
.L_x_11:
[----:B------:R-:W-:Y:S02]  /*1080*/  ULDC.64 UR4, c[0x0][0x588] ;  /* 0x0001620000047ab9 */ /* 0x000fe40000000a00 */
[----:B------:R-:W-:-:S04]  /*1090*/  ISETP.NE.U32.AND P0, PT, RZ, UR4, PT ;  /* 0x00000004ff007c0c */ /* 0x000fc8000bf05070 */
[----:B------:R-:W-:-:S13]  /*10a0*/  ISETP.NE.AND.EX P0, PT, RZ, UR5, PT, P0 ;  /* 0x00000005ff007c0c */ /* 0x000fda000bf05300 */
[----:B------:R-:W-:Y:S05]  /*10b0*/  @!P0 BRA `(.L_x_13) ;  /* 0x00000000000c8947 */ /* 0x000fea0003800000 */
[----:B------:R-:W0:Y:S02]  /*10c0*/  LDC.64 R4, c[0x0][0x588] ;  /* 0x00016200ff047b82 */ /* 0x000e240000000a00 */
[----:B0-----:R1:W5:Y:S01]  /*10d0*/  LDG.E R23, desc[UR38][R4.64] ;  /* 0x0000002604177981 */ /* 0x001362000c1e1900 */
[----:B------:R-:W-:Y:S05]  /*10e0*/  BRA `(.L_x_12) ;  /* 0x0000000000087947 */ /* 0x000fea0003800000 */
.L_x_13:
[----:B------:R-:W-:Y:S02]  /*10f0*/  ULDC UR4, c[0x0][0x580] ;  /* 0x0001600000047ab9 */ /* 0x000fe40000000800 */
[----:B------:R-:W-:-:S07]  /*1100*/  IMAD.U32 R23, RZ, RZ, UR4 ;  /* 0x00000004ff177e24 */ /* 0x000fce000f8e00ff */
.L_x_12:
[----:B------:R-:W-:Y:S02]  /*1110*/  ULDC.64 UR4, c[0x0][0x5a0] ;  /* 0x0001680000047ab9 */ /* 0x000fe40000000a00 */
[----:B------:R-:W-:-:S04]  /*1120*/  ISETP.NE.U32.AND P0, PT, RZ, UR4, PT ;  /* 0x00000004ff007c0c */ /* 0x000fc8000bf05070 */
[----:B------:R-:W-:-:S13]  /*1130*/  ISETP.NE.AND.EX P0, PT, RZ, UR5, PT, P0 ;  /* 0x00000005ff007c0c */ /* 0x000fda000bf05300 */
[----:B------:R-:W-:Y:S05]  /*1140*/  @!P0 BRA `(.L_x_14) ;  /* 0x00000000001c8947 */ /* 0x000fea0003800000 */
[----:B01----:R-:W0:Y:S02]  /*1150*/  LDC.64 R4, c[0x0][0x5a0] ;  /* 0x00016800ff047b82 */ /* 0x003e240000000a00 */
[----:B0-----:R-:W2:Y:S02]  /*1160*/  LDG.E.64 R4, desc[UR38][R4.64] ;  /* 0x0000002604047981 */ /* 0x001ea4000c1e1b00 */
[----:B--2---:R-:W-:-:S04]  /*1170*/  ISETP.NE.U32.AND P0, PT, R4, RZ, PT ;  /* 0x000000ff0400720c */ /* 0x004fc80003f05070 */
[----:B------:R-:W-:-:S13]  /*1180*/  ISETP.NE.AND.EX P0, PT, R5, RZ, PT, P0 ;  /* 0x000000ff0500720c */ /* 0x000fda0003f05300 */
[----:B------:R-:W-:Y:S05]  /*1190*/  @!P0 BRA `(.L_x_14) ;  /* 0x0000000000088947 */ /* 0x000fea0003800000 */
[----:B------:R0:W5:Y:S01]  /*11a0*/  LD.E R90, desc[UR38][R4.64] ;  /* 0x00000026045a7980 */ /* 0x000162000c101900 */
[----:B------:R-:W-:Y:S05]  /*11b0*/  BRA `(.L_x_15) ;  /* 0x0000000000247947 */ /* 0x000fea0003800000 */
.L_x_14:
[----:B------:R-:W-:Y:S02]  /*11c0*/  ULDC.64 UR4, c[0x0][0x590] ;  /* 0x0001640000047ab9 */ /* 0x000fe40000000a00 */
[----:B------:R-:W-:-:S04]  /*11d0*/  ISETP.NE.U32.AND P0, PT, RZ, UR4, PT ;  /* 0x00000004ff007c0c */ /* 0x000fc8000bf05070 */
[----:B------:R-:W-:-:S13]  /*11e0*/  ISETP.NE.AND.EX P0, PT, RZ, UR5, PT, P0 ;  /* 0x00000005ff007c0c */ /* 0x000fda000bf05300 */
[----:B------:R-:W-:Y:S05]  /*11f0*/  @!P0 BRA `(.L_x_16) ;  /* 0x00000000000c8947 */ /* 0x000fea0003800000 */
[----:B------:R-:W2:Y:S02]  /*1200*/  LDC.64 R90, c[0x0][0x590] ;  /* 0x00016400ff5a7b82 */ /* 0x000ea40000000a00 */
[----:B--2---:R2:W5:Y:S01]  /*1210*/  LDG.E R90, desc[UR38][R90.64] ;  /* 0x000000265a5a7981 */ /* 0x004562000c1e1900 */
[----:B------:R-:W-:Y:S05]  /*1220*/  BRA `(.L_x_15) ;  /* 0x0000000000087947 */ /* 0x000fea0003800000 */
.L_x_16:
[----:B------:R-:W-:Y:S02]  /*1230*/  ULDC UR4, c[0x0][0x584] ;  /* 0x0001610000047ab9 */ /* 0x000fe40000000800 */
[----:B------:R-:W-:-:S07]  /*1240*/  IMAD.U32 R90, RZ, RZ, UR4 ;  /* 0x00000004ff5a7e24 */ /* 0x000fce000f8e00ff */
.L_x_15:
[----:B------:R-:W-:-:S13]  /*1250*/  LOP3.LUT P0, RZ, R3, 0xff, RZ, 0xc0, !PT ;  /* 0x000000ff03ff7812 */ /* 0x000fda000780c0ff */
[----:B------:R-:W-:Y:S05]  /*1260*/  @!P0 EXIT ;  /* 0x000000000000894d */ /* 0x000fea0003800000 */
[----:B------:R-:W3:Y:S01]  /*1270*/  LDC R93, c[0x0][0x658] ;  /* 0x00019600ff5d7b82 */ /* 0x000ee20000000800 */
[----:B------:R-:W-:Y:S01]  /*1280*/  LOP3.LUT R7, R7, 0x1, RZ, 0xc0, !PT ;  /* 0x0000000107077812 */ /* 0x000fe200078ec0ff */
[----:B------:R-:W-:Y:S01]  /*1290*/  ULDC.64 UR6, c[0x0][0x288] ;  /* 0x0000a20000067ab9 */ /* 0x000fe20000000a00 */
[----:B------:R-:W-:Y:S01]  /*12a0*/  SHF.R.U32.HI R3, RZ, 0x2, R95 ;  /* 0x00000002ff037819 */ /* 0x000fe2000001165f */
[----:B------:R-:W-:Y:S01]  /*12b0*/  UIADD3 UR4, UR7, 0x3f, URZ ;  /* 0x0000003f07047890 */ /* 0x000fe2000fffe03f */
[----:B------:R-:W-:Y:S01]  /*12c0*/  SHF.R.U32.HI R0, RZ, 0x1, R0 ;  /* 0x00000001ff007819 */ /* 0x000fe20000011600 */
[----:B------:R-:W-:Y:S01]  /*12d0*/  IMAD.SHL.U32 R88, R7, 0x40, RZ ;  /* 0x0000004007587824 */ /* 0x000fe200078e00ff */
[----:B------:R-:W-:Y:S01]  /*12e0*/  LOP3.LUT R3, R3, 0x7, RZ, 0xc0, !PT ;  /* 0x0000000703037812 */ /* 0x000fe200078ec0ff */
[----:B------:R-:W4:Y:S01]  /*12f0*/  LDC.64 R8, c[0x0][0x5c8] ;  /* 0x00017200ff087b82 */ /* 0x000f220000000a00 */
[----:B------:R-:W-:Y:S01]  /*1300*/  USHF.R.S32.HI UR5, URZ, 0x1f, UR4 ;  /* 0x0000001f3f057899 */ /* 0x000fe20008011404 */
[----:B------:R-:W-:Y:S01]  /*1310*/  LOP3.LUT R0, R0, 0x30, RZ, 0xc0, !PT ;  /* 0x0000003000007812 */ /* 0x000fe200078ec0ff */
[----:B------:R-:W-:Y:S01]  /*1320*/  IMAD.MOV.U32 R6, RZ, RZ, 0x1 ;  /* 0x00000001ff067424 */ /* 0x000fe200078e00ff */
[--C-:B------:R-:W-:Y:S01]  /*1330*/  LOP3.LUT R88, R88, 0x40, R3.reuse, 0xe2, !PT ;  /* 0x0000004058587812 */ /* 0x100fe200078ee203 */
[----:B------:R-:W-:Y:S01]  /*1340*/  ULEA.HI UR5, UR5, UR4, URZ, 0x6 ;  /* 0x0000000405057291 */ /* 0x000fe2000f8f303f */
[-C--:B01----:R-:W-:Y:S01]  /*1350*/  IADD3 R4, RZ, -R0.reuse, -R3 ;  /* 0x80000000ff047210 */ /* 0x083fe20007ffe803 */
[----:B------:R-:W-:Y:S01]  /*1360*/  IMAD.U32 R5, RZ, RZ, UR6 ;  /* 0x00000006ff057e24 */ /* 0x000fe2000f8e00ff */
[----:B------:R-:W0:Y:S01]  /*1370*/  LDC R97, c[0x0][0x600] ;  /* 0x00018000ff617b82 */ /* 0x000e220000000800 */
[----:B------:R-:W-:Y:S01]  /*1380*/  LOP3.LUT R88, R88, R0, RZ, 0xfc, !PT ;  /* 0x0000000058587212 */ /* 0x000fe200078efcff */
[----:B------:R-:W-:Y:S01]  /*1390*/  IMAD.MOV.U32 R0, RZ, RZ, -0x1 ;  /* 0xffffffffff007424 */ /* 0x000fe200078e00ff */
[----:B------:R-:W-:Y:S01]  /*13a0*/  USHF.R.S32.HI UR43, URZ, 0x6, UR5 ;  /* 0x000000063f2b7899 */ /* 0x000fe20008011405 */
[----:B------:R-:W-:Y:S01]  /*13b0*/  LOP3.LUT R94, R95, 0x3, RZ, 0xc0, !PT ;  /* 0x000000035f5e7812 */ /* 0x000fe200078ec0ff */
[----:B------:R-:W-:Y:S01]  /*13c0*/  IMAD R4, R7, -0x40, R4 ;  /* 0xffffffc007047824 */ /* 0x000fe200078e0204 */
[C---:B------:R-:W-:Y:S01]  /*13d0*/  LOP3.LUT R96, R95.reuse, 0x80, RZ, 0xc0, !PT ;  /* 0x000000805f607812 */ /* 0x040fe200078ec0ff */
[----:B------:R-:W-:Y:S01]  /*13e0*/  UISETP.LT.AND UP0, UPT, UR43, 0x1, UPT ;  /* 0x000000012b00788c */ /* 0x000fe2000bf01270 */
[-C--:B---3--:R-:W-:Y:S01]  /*13f0*/  SHF.L.U32 R0, R0, R93.reuse, RZ ;  /* 0x0000005d00007219 */ /* 0x088fe200000006ff */
[----:B------:R-:W-:Y:S01]  /*1400*/  ULDC UR4, c[0x0][0x284] ;  /* 0x0000a10000047ab9 */ /* 0x000fe20000000800 */
[----:B------:R-:W-:Y:S01]  /*1410*/  IMAD R94, R94, -0x2, R5 ;  /* 0xfffffffe5e5e7824 */ /* 0x000fe200078e0205 */
[----:B------:R-:W-:Y:S01]  /*1420*/  USEL UR44, UR43, 0x1, UP0 ;  /* 0x000000012b2c7887 */ /* 0x000fe20008000000 */
[----:B------:R-:W-:Y:S01]  /*1430*/  SHF.L.U32 R93, R6, R93, RZ ;  /* 0x0000005d065d7219 */ /* 0x000fe200000006ff */
[----:B------:R-:W-:Y:S01]  /*1440*/  IMAD.SHL.U32 R95, R95, 0x2, RZ ;  /* 0x000000025f5f7824 */ /* 0x000fe200078e00ff */
[----:B------:R-:W-:Y:S01]  /*1450*/  LOP3.LUT R102, R18, 0x1, RZ, 0xfc, !PT ;  /* 0x0000000112667812 */ /* 0x000fe200078efcff */
[----:B------:R-:W-:Y:S01]  /*1460*/  VIADD R99, R4, UR4 ;  /* 0x0000000404637c36 */ /* 0x000fe20008000000 */
[C---:B----4-:R-:W-:Y:S01]  /*1470*/  SHF.L.U64.HI R92, R8.reuse, 0x3, R9 ;  /* 0x00000003085c7819 */ /* 0x050fe20000010209 */
[----:B--2---:R-:W-:Y:S01]  /*1480*/  IMAD.SHL.U32 R91, R8, 0x8, RZ ;  /* 0x00000008085b7824 */ /* 0x004fe200078e00ff */
[----:B------:R-:W-:Y:S01]  /*1490*/  SHF.R.U32.HI R96, RZ, 0x7, R96 ;  /* 0x00000007ff607819 */ /* 0x000fe20000011660 */
[----:B------:R-:W-:Y:S01]  /*14a0*/  IMAD.MOV.U32 R89, RZ, RZ, RZ ;  /* 0x000000ffff597224 */ /* 0x000fe200078e00ff */
[----:B------:R-:W-:Y:S01]  /*14b0*/  LOP3.LUT R98, RZ, R0, RZ, 0x33, !PT ;  /* 0x00000000ff627212 */ /* 0x000fe200078e33ff */
[----:B------:R-:W-:Y:S01]  /*14c0*/  UIADD3 UR44, UR43, -UR44, URZ ;  /* 0x8000002c2b2c7290 */ /* 0x000fe2000fffe03f */
[----:B------:R-:W-:Y:S01]  /*14d0*/  UMOV UR40, URZ ;  /* 0x0000003f00287c82 */ /* 0x000fe20008000000 */
[----:B0-----:R-:W-:Y:S01]  /*14e0*/  VIADD R97, R97, 0xffffffff ;  /* 0xffffffff61617836 */ /* 0x001fe20000000000 */
[----:B------:R-:W-:-:S09]  /*14f0*/  UMOV UR41, URZ ;  /* 0x0000003f00297c82 */ /* 0x000fd20008000000 */
.L_x_164:
[----:B0-----:R-:W0:Y:S01]  /*1500*/  SHFL.IDX PT, R0, R96, RZ, 0x1f ;  /* 0x00001fff60007589 */ /* 0x001e2200000e0000 */
[----:B-1----:R-:W1:Y:S01]  /*1510*/  S2UR UR7, SR_CgaCtaId ;  /* 0x00000000000779c3 */ /* 0x002e620000008800 */
[----:B------:R-:W-:Y:S01]  /*1520*/  UMOV UR6, 0x400 ;  /* 0x0000040000067882 */ /* 0x000fe20000000000 */
[----:B0-----:R-:W-:Y:S01]  /*1530*/  R2UR UR4, R0 ;  /* 0x00000000000472ca */ /* 0x001fe200000e0000 */
[----:B-1----:R-:W-:-:S12]  /*1540*/  ULEA UR6, UR7, UR6, 0x18 ;  /* 0x0000000607067291 */ /* 0x002fd8000f8ec03f */
[----:B------:R-:W-:-:S04]  /*1550*/  ULEA.HI UR5, UR4, UR4, URZ, 0x1 ;  /* 0x0000000404057291 */ /* 0x000fc8000f8f083f */
[----:B------:R-:W-:-:S04]  /*1560*/  ULOP3.LUT UR5, UR5, 0x7fffe, URZ, 0xc0, !UPT ;  /* 0x0007fffe05057892 */ /* 0x000fc8000f8ec03f */
[----:B------:R-:W-:-:S03]  /*1570*/  UIADD3 UR5, UR4, -UR5, URZ ;  /* 0x8000000504057290 */ /* 0x000fc6000fffe03f */
[----:B------:R-:W-:Y:S01]  /*1580*/  ULDC UR4, c[0x0][0x28c] ;  /* 0x0000a30000047ab9 */ /* 0x000fe20000000800 */
[----:B------:R-:W-:Y:S01]  /*1590*/  ULEA UR5, UR5, UR6, 0xd ;  /* 0x0000000605057291 */ /* 0x000fe2000f8e683f */
[----:B------:R-:W-:-:S03]  /*15a0*/  ISETP.LT.AND P0, PT, RZ, UR4, PT ;  /* 0x00000004ff007c0c */ /* 0x000fc6000bf01270 */
[----:B------:R-:W-:-:S04]  /*15b0*/  UIADD3 UR5, UR5, 0x180, URZ ;  /* 0x0000018005057890 */ /* 0x000fc8000fffe03f */
[----:B------:R-:W-:-:S04]  /*15c0*/  USHF.R.U32.HI UR5, URZ, 0x4, UR5 ;  /* 0x000000043f057899 */ /* 0x000fc80008011605 */
[----:B------:R-:W-:Y:S02]  /*15d0*/  ULOP3.LUT UR45, UR5, 0x3fff, URZ, 0xc0, !UPT ;  /* 0x00003fff052d7892 */ /* 0x000fe4000f8ec03f */
[----:B--2345:R-:W-:Y:S10]  /*15e0*/  @P0 BRA `(.L_x_17) ;  /* 0x0000000000400947 */ /* 0x03cff40003800000 */
[----:B------:R-:W-:Y:S01]  /*15f0*/  MOV R0, 0x0 ;  /* 0x0000000000007802 */ /* 0x000fe20000000f00 */
[----:B------:R-:W-:Y:S01]  /*1600*/  ULDC.64 UR4, c[0x4][0x68] ;  /* 0x01001a0000047ab9 */ /* 0x000fe20000000a00 */
[----:B------:R-:W-:Y:S01]  /*1610*/  ULDC.64 UR6, c[0x4][0x8] ;  /* 0x0100020000067ab9 */ /* 0x000fe20000000a00 */
[----:B------:R-:W-:Y:S01]  /*1620*/  IMAD.U32 R4, RZ, RZ, UR4 ;  /* 0x00000004ff047e24 */ /* 0x000fe2000f8e00ff */
[----:B------:R0:W1:Y:S01]  /*1630*/  LDC.64 R14, c[0x4][R0] ;  /* 0x01000000000e7b82 */ /* 0x0000620000000a00 */
[----:B------:R-:W-:Y:S01]  /*1640*/  IMAD.U32 R5, RZ, RZ, UR5 ;  /* 0x00000005ff057e24 */ /* 0x000fe2000f8e00ff */
[----:B------:R-:W-:Y:S01]  /*1650*/  ULDC.64 UR4, c[0x4][0x70] ;  /* 0x01001c0000047ab9 */ /* 0x000fe20000000a00 */
[----:B------:R-:W-:Y:S02]  /*1660*/  IMAD.U32 R10, RZ, RZ, UR6 ;  /* 0x00000006ff0a7e24 */ /* 0x000fe4000f8e00ff */
[----:B------:R-:W-:Y:S02]  /*1670*/  IMAD.U32 R6, RZ, RZ, UR4 ;  /* 0x00000004ff067e24 */ /* 0x000fe4000f8e00ff */
[----:B------:R-:W-:-:S02]  /*1680*/  IMAD.U32 R7, RZ, RZ, UR5 ;  /* 0x00000005ff077e24 */ /* 0x000fc4000f8e00ff */
[----:B------:R-:W-:Y:S02]  /*1690*/  IMAD.U32 R11, RZ, RZ, UR7 ;  /* 0x00000007ff0b7e24 */ /* 0x000fe4000f8e00ff */
[----:B------:R-:W-:Y:S02]  /*16a0*/  IMAD.MOV.U32 R8, RZ, RZ, 0x1e1 ;  /* 0x000001e1ff087424 */ /* 0x000fe400078e00ff */
[----:B------:R-:W-:Y:S02]  /*16b0*/  IMAD.MOV.U32 R12, RZ, RZ, 0x1 ;  /* 0x00000001ff0c7424 */ /* 0x000fe400078e00ff */
[----:B0-----:R-:W-:-:S07]  /*16c0*/  IMAD.MOV.U32 R13, RZ, RZ, RZ ;  /* 0x000000ffff0d7224 */ /* 0x001fce00078e00ff */
[----:B------:R-:W-:-:S07]  /*16d0*/  LEPC R20, `(.L_x_17) ;  /* 0x000000001014794e */ /* 0x000fce0000000000 */
[----:B-1---5:R-:W-:Y:S05]  /*16e0*/  CALL.ABS.NOINC R14 ;  /* 0x000000000e007343 */ /* 0x022fea0003c00000 */
.L_x_17:
[----:B------:R-:W-:-:S13]  /*16f0*/  ISETP.NE.AND P0, PT, R102, 0x3, PT ;  /* 0x000000036600780c */ /* 0x000fda0003f05270 */
[----:B------:R-:W-:Y:S05]  /*1700*/  @!P0 BRA `(.L_x_18) ;  /* 0x0000000000048947 */ /* 0x000fea0003800000 */
[----:B------:R-:W-:Y:S01]  /*1710*/  BPT.TRAP 0x1 ;  /* 0x000000040000795c */ /* 0x000fe20000300000 */
.L_x_18:
[----:B------:R-:W0:Y:S01]  /*1720*/  S2UR UR5, SR_CgaCtaId ;  /* 0x00000000000579c3 */ /* 0x000e220000008800 */
[----:B------:R-:W-:Y:S01]  /*1730*/  UMOV UR4, 0x400 ;  /* 0x0000040000047882 */ /* 0x000fe20000000000 */
[----:B------:R-:W-:Y:S02]  /*1740*/  IMAD.U32 R0, RZ, RZ, UR40 ;  /* 0x00000028ff007e24 */ /* 0x000fe4000f8e00ff */
[----:B------:R-:W-:-:S03]  /*1750*/  IMAD.U32 R3, RZ, RZ, UR41 ;  /* 0x00000029ff037e24 */ /* 0x000fc6000f8e00ff */
[----:B------:R-:W-:Y:S01]  /*1760*/  SHF.L.U32 R0, R0, 0x1f, RZ ;  /* 0x0000001f00007819 */ /* 0x000fe200000006ff */
[----:B0-----:R-:W-:-:S06]  /*1770*/  ULEA UR4, UR5, UR4, 0x18 ;  /* 0x0000000405047291 */ /* 0x001fcc000f8ec03f */
[----:B------:R-:W-:-:S04]  /*1780*/  IMAD.U32 R6, RZ, RZ, UR4 ;  /* 0x00000004ff067e24 */ /* 0x000fc8000f8e00ff */
[----:B------:R-:W-:-:S04]  /*1790*/  IMAD R3, R3, 0x8, R6 ;  /* 0x0000000803037824 */ /* 0x000fc800078e0206 */
[----:B------:R0:W1:Y:S01]  /*17a0*/  SYNCS.PHASECHK.TRANS64.TRYWAIT P1, [R3+URZ], R0 ;  /* 0x00000000030075a7 */ /* 0x000062000802017f */
[----:B------:R-:W-:Y:S05]  /*17b0*/  @!P0 BRA `(.L_x_19) ;  /* 0x0000000000048947 */ /* 0x000fea0003800000 */
[----:B------:R-:W-:Y:S01]  /*17c0*/  BPT.TRAP 0x1 ;  /* 0x000000040000795c */ /* 0x000fe20000300000 */
.L_x_19:
[----:B------:R-:W-:-:S05]  /*17d0*/  IMAD.U32 R4, RZ, RZ, UR44 ;  /* 0x0000002cff047e24 */ /* 0x000fca000f8e00ff */
[----:B------:R-:W-:Y:S01]  /*17e0*/  ISETP.GE.AND P2, PT, R4, 0x1, PT ;  /* 0x000000010400780c */ /* 0x000fe20003f46270 */
[----:B-1----:R-:W-:-:S12]  /*17f0*/  @P1 BRA `(.L_x_20) ;  /* 0x0000000000081947 */ /* 0x002fd80003800000 */
[----:B------:R-:W1:Y:S02]  /*1800*/  SYNCS.PHASECHK.TRANS64.TRYWAIT P1, [R3+URZ], R0 ;  /* 0x00000000030075a7 */ /* 0x000e64000802017f */
[----:B-1----:R-:W-:Y:S05]  /*1810*/  @!P1 BRA `(.L_x_21) ;  /* 0x0000006800809947 */ /* 0x002fea0003800000 */
.L_x_20:
[----:B------:R-:W-:Y:S05]  /*1820*/  WARPSYNC.ALL ;  /* 0x0000000000007948 */ /* 0x000fea0003800000 */
[----:B------:R-:W-:Y:S01]  /*1830*/  R2UR UR4, R6 ;  /* 0x00000000060472ca */ /* 0x000fe200000e0000 */
[----:B------:R-:W-:Y:S01]  /*1840*/  ULEA UR5, UR41, UR45, 0xa ;  /* 0x0000002d29057291 */ /* 0x000fe2000f8e503f */
[----:B------:R-:W-:Y:S01]  /*1850*/  WARPGROUP.ARRIVE ;  /* 0x00000000000079c5 */ /* 0x000fe20000000000 */
[----:B------:R-:W-:Y:S01]  /*1860*/  UMOV UR9, 0x40000040 ;  /* 0x4000004000097882 */ /* 0x000fe20000000000 */
[----:B------:R-:W-:-:S04]  /*1870*/  UMOV UR11, 0x40000040 ;  /* 0x40000040000b7882 */ /* 0x000fc80000000000 */
[----:B------:R-:W-:-:S05]  /*1880*/  UMOV UR8, UR5 ;  /* 0x0000000500087c82 */ /* 0x000fca0008000000 */
[----:B------:R-:W-:-:S04]  /*1890*/  UIADD3 UR4, UR4, 0x1c180, URZ ;  /* 0x0001c18004047890 */ /* 0x000fc8000fffe03f */
[----:B------:R-:W-:-:S04]  /*18a0*/  USHF.R.U32.HI UR4, URZ, 0x4, UR4 ;  /* 0x000000043f047899 */ /* 0x000fc80008011604 */
[----:B------:R-:W-:-:S04]  /*18b0*/  ULOP3.LUT UR4, UR4, 0x3fff, URZ, 0xc0, !UPT ;  /* 0x00003fff04047892 */ /* 0x000fc8000f8ec03f */
[----:B------:R-:W-:-:S04]  /*18c0*/  ULOP3.LUT UR4, UR4, 0x10000, URZ, 0xfc, !UPT ;  /* 0x0001000004047892 */ /* 0x000fc8000f8efc3f */
[----:B------:R-:W-:-:S07]  /*18d0*/  ULEA UR6, UR41, UR4, 0xa ;  /* 0x0000000429067291 */ /* 0x000fce000f8e503f */
[----:B------:R-:W-:Y:S02]  /*18e0*/  UMOV UR10, UR6 ;  /* 0x00000006000a7c82 */ /* 0x000fe40008000000 */
[----:B------:R-:W-:Y:S01]  /*18f0*/  HGMMA.64x128x16.F32 R24, gdesc[UR8].tnspA, RZ, !UPT, gsb0 ;  /* 0x21e00000081879f0 */ /* 0x000fe2000c0008ff */
[----:B------:R-:W-:Y:S02]  /*1900*/  UIADD3 UR8, UR5, 0x80, URZ ;  /* 0x0000008005087890 */ /* 0x000fe4000fffe03f */
[----:B------:R-:W-:Y:S01]  /*1910*/  UIADD3 UR10, UR6, 0x2, URZ ;  /* 0x00000002060a7890 */ /* 0x000fe2000fffe03f */
[----:B------:R-:W-:Y:S01]  /*1920*/  UMOV UR9, 0x40000040 ;  /* 0x4000004000097882 */ /* 0x000fe20000000000 */
[----:B------:R-:W-:Y:S01]  /*1930*/  UMOV UR11, 0x40000040 ;  /* 0x40000040000b7882 */ /* 0x000fe20000000000 */
[----:B------:R-:W-:Y:S02]  /*1940*/  WARPGROUP.DEPBAR.LE gsb0, 0x0 ;  /* 0x00008000000079c5 */ /* 0x000fe40000010000 */
[----:B------:R-:W-:-:S06]  /*1950*/  WARPGROUP.ARRIVE ;  /* 0x00000000000079c5 */ /* 0x000fcc0000000000 */
[----:B------:R-:W-:Y:S01]  /*1960*/  HGMMA.64x128x16.F32 R24, gdesc[UR8].tnspA, R24, gsb0 ;  /* 0x21e00000081879f0 */ /* 0x000fe20008000818 */
        /* <DEDUP_REMOVED lines=13> */
[----:B------:R-:W-:Y:S03]  /*1a40*/  HGMMA.64x128x16.F32 R24, gdesc[UR8].tnspA, R24, gsb0 ;  /* 0x21e00000081879f0 */ /* 0x000fe60008000818 */
[----:B------:R-:W-:Y:S02]  /*1a50*/  WARPGROUP.DEPBAR.LE gsb0, 0x0 ;  /* 0x00008000000079c5 */ /* 0x000fe40000010000 */
[----:B------:R-:W-:Y:S05]  /*1a60*/  @!P2 BRA `(.L_x_22) ;  /* 0x000000040028a947 */ /* 0x000fea0003800000 */
[----:B------:R-:W-:Y:S01]  /*1a70*/  UIADD3 UR5, UR41, 0x1, URZ ;  /* 0x0000000129057890 */ /* 0x000fe2000fffe03f */
[----:B01----:R-:W-:Y:S02]  /*1a80*/  IMAD.U32 R0, RZ, RZ, UR44 ;  /* 0x0000002cff007e24 */ /* 0x003fe4000f8e00ff */
[----:B------:R-:W-:Y:S01]  /*1a90*/  IMAD.U32 R3, RZ, RZ, UR41 ;  /* 0x00000029ff037e24 */ /* 0x000fe2000f8e00ff */
[----:B------:R-:W-:-:S04]  /*1aa0*/  UISETP.NE.AND UP0, UPT, UR5, 0x7, UPT ;  /* 0x000000070500788c */ /* 0x000fc8000bf05270 */
[----:B------:R-:W-:Y:S02]  /*1ab0*/  USEL UR6, URZ, 0x1, UP0 ;  /* 0x000000013f067887 */ /* 0x000fe40008000000 */
[----:B------:R-:W-:Y:S02]  /*1ac0*/  USEL UR5, UR5, URZ, UP0 ;  /* 0x0000003f05057287 */ /* 0x000fe40008000000 */
[----:B------:R-:W-:-:S06]  /*1ad0*/  ULOP3.LUT UR6, UR40, UR6, URZ, 0x3c, !UPT ;  /* 0x0000000628067292 */ /* 0x000fcc000f8e3c3f */
[----:B------:R-:W-:-:S07]  /*1ae0*/  IMAD.U32 R7, RZ, RZ, UR6 ;  /* 0x00000006ff077e24 */ /* 0x000fce000f8e00ff */
.L_x_29:
[----:B------:R-:W-:Y:S05]  /*1af0*/  @!P0 BRA `(.L_x_23) ;  /* 0x0000000000048947 */ /* 0x000fea0003800000 */
[----:B------:R-:W-:Y:S01]  /*1b00*/  BPT.TRAP 0x1 ;  /* 0x000000040000795c */ /* 0x000fe20000300000 */
.L_x_23:
[----:B------:R-:W0:Y:S01]  /*1b10*/  S2UR UR7, SR_CgaCtaId ;  /* 0x00000000000779c3 */ /* 0x000e220000008800 */
[----:B------:R-:W-:Y:S01]  /*1b20*/  UMOV UR6, 0x400 ;  /* 0x0000040000067882 */ /* 0x000fe20000000000 */
[----:B------:R-:W-:Y:S01]  /*1b30*/  IMAD.U32 R5, RZ, RZ, UR5 ;  /* 0x00000005ff057e24 */ /* 0x000fe2000f8e00ff */
[----:B------:R-:W-:Y:S01]  /*1b40*/  SHF.L.U32 R4, R7, 0x1f, RZ ;  /* 0x0000001f07047819 */ /* 0x000fe200000006ff */
[----:B0-----:R-:W-:-:S06]  /*1b50*/  ULEA UR6, UR7, UR6, 0x18 ;  /* 0x0000000607067291 */ /* 0x001fcc000f8ec03f */
[----:B------:R-:W-:-:S04]  /*1b60*/  IMAD.U32 R6, RZ, RZ, UR6 ;  /* 0x00000006ff067e24 */ /* 0x000fc8000f8e00ff */
[----:B------:R-:W-:-:S04]  /*1b70*/  IMAD R5, R5, 0x8, R6 ;  /* 0x0000000805057824 */ /* 0x000fc800078e0206 */
[----:B------:R0:W1:Y:S01]  /*1b80*/  SYNCS.PHASECHK.TRANS64.TRYWAIT P1, [R5+URZ], R4 ;  /* 0x00000004050075a7 */ /* 0x000062000802017f */
[----:B------:R-:W-:Y:S05]  /*1b90*/  @!P0 BRA `(.L_x_24) ;  /* 0x0000000000048947 */ /* 0x000fea0003800000 */
[----:B------:R-:W-:Y:S01]  /*1ba0*/  BPT.TRAP 0x1 ;  /* 0x000000040000795c */ /* 0x000fe20000300000 */
.L_x_24:
[----:B-1----:R-:W-:Y:S05]  /*1bb0*/  @P1 BRA `(.L_x_25) ;  /* 0x0000000000081947 */ /* 0x002fea0003800000 */
[----:B------:R-:W1:Y:S02]  /*1bc0*/  SYNCS.PHASECHK.TRANS64.TRYWAIT P1, [R5+URZ], R4 ;  /* 0x00000004050075a7 */ /* 0x000e64000802017f */
[----:B-1----:R-:W-:Y:S05]  /*1bd0*/  @!P1 BRA `(.L_x_26) ;  /* 0x0000006400a49947 */ /* 0x002fea0003800000 */
.L_x_25:
[----:B------:R-:W-:Y:S01]  /*1be0*/  ULEA UR6, UR5, UR45, 0xa ;  /* 0x0000002d05067291 */ /* 0x000fe2000f8e503f */
[----:B------:R-:W-:Y:S01]  /*1bf0*/  WARPGROUP.ARRIVE ;  /* 0x00000000000079c5 */ /* 0x000fe20000000000 */
[----:B------:R-:W-:Y:S01]  /*1c00*/  ULEA UR7, UR5, UR4, 0xa ;  /* 0x0000000405077291 */ /* 0x000fe2000f8e503f */
[----:B------:R-:W-:Y:S01]  /*1c10*/  UMOV UR9, 0x40000040 ;  /* 0x4000004000097882 */ /* 0x000fe20000000000 */
[----:B------:R-:W-:-:S03]  /*1c20*/  UMOV UR11, 0x40000040 ;  /* 0x40000040000b7882 */ /* 0x000fc60000000000 */
[----:B------:R-:W-:Y:S02]  /*1c30*/  UMOV UR8, UR6 ;  /* 0x0000000600087c82 */ /* 0x000fe40008000000 */
[----:B------:R-:W-:Y:S02]  /*1c40*/  UMOV UR10, UR7 ;  /* 0x00000007000a7c82 */ /* 0x000fe40008000000 */
[----:B------:R-:W-:Y:S01]  /*1c50*/  HGMMA.64x128x16.F32 R24, gdesc[UR8].tnspA, R24, gsb0 ;  /* 0x21e00000081879f0 */ /* 0x000fe20008000818 */
[----:B------:R-:W-:Y:S02]  /*1c60*/  UIADD3 UR8, UR6, 0x80, URZ ;  /* 0x0000008006087890 */ /* 0x000fe4000fffe03f */
[----:B------:R-:W-:Y:S01]  /*1c70*/  UIADD3 UR10, UR7, 0x2, URZ ;  /* 0x00000002070a7890 */ /* 0x000fe2000fffe03f */
[----:B------:R-:W-:Y:S01]  /*1c80*/  UMOV UR9, 0x40000040 ;  /* 0x4000004000097882 */ /* 0x000fe20000000000 */
[----:B------:R-:W-:Y:S01]  /*1c90*/  UMOV UR11, 0x40000040 ;  /* 0x40000040000b7882 */ /* 0x000fe20000000000 */
[----:B------:R-:W-:-:S02]  /*1ca0*/  WARPGROUP.DEPBAR.LE gsb0, 0x0 ;  /* 0x00008000000079c5 */ /* 0x000fc40000010000 */
        /* <DEDUP_REMOVED lines=18> */
[----:B------:R-:W-:Y:S01]  /*1dd0*/  BPT.TRAP 0x1 ;  /* 0x000000040000795c */ /* 0x000fe20000300000 */
.L_x_27:
[----:B------:R-:W-:-:S13]  /*1de0*/  ISETP.NE.AND P1, PT, R22, RZ, PT ;  /* 0x000000ff1600720c */ /* 0x000fda0003f25270 */
[----:B01----:R-:W-:-:S04]  /*1df0*/  @P1 IMAD R4, R3, 0x8, R6 ;  /* 0x0000000803041824 */ /* 0x003fc800078e0206 */
[----:B------:R-:W-:-:S05]  /*1e00*/  @P1 VIADD R4, R4, 0x38 ;  /* 0x0000003804041836 */ /* 0x000fca0000000000 */
[----:B------:R-:W-:-:S04]  /*1e10*/  @P1 PRMT R4, R19, 0x654, R4 ;  /* 0x0000065413041816 */ /* 0x000fc80000000004 */
[----:B------:R0:W-:Y:S01]  /*1e20*/  @P1 SYNCS.ARRIVE.TRANS64.RED.A1T0 RZ, [R4+URZ], RZ ;  /* 0x000000ff04ff19a7 */ /* 0x0001e2000810043f */
[----:B------:R-:W-:-:S13]  /*1e30*/  ISETP.GT.U32.AND P1, PT, R18, 0x1, PT ;  /* 0x000000011200780c */ /* 0x000fda0003f24070 */
[----:B0-----:R-:W-:Y:S05]  /*1e40*/  @P1 BRA `(.L_x_28) ;  /* 0x0000000000041947 */ /* 0x001fea0003800000 */
[----:B------:R-:W-:Y:S01]  /*1e50*/  BPT.TRAP 0x1 ;  /* 0x000000040000795c */ /* 0x000fe20000300000 */
.L_x_28:
[----:B------:R-:W-:Y:S01]  /*1e60*/  UIADD3 UR5, UR5, 0x1, URZ ;  /* 0x0000000105057890 */ /* 0x000fe2000fffe03f */
[C---:B------:R-:W-:Y:S01]  /*1e70*/  ISETP.GT.AND P2, PT, R0.reuse, 0x1, PT ;  /* 0x000000010000780c */ /* 0x040fe20003f44270 */
[----:B------:R-:W-:Y:S02]  /*1e80*/  VIADD R3, R3, 0x1 ;  /* 0x0000000103037836 */ /* 0x000fe40000000000 */
[----:B------:R-:W-:Y:S01]  /*1e90*/  UISETP.NE.AND UP0, UPT, UR5, 0x7, UPT ;  /* 0x000000070500788c */ /* 0x000fe2000bf05270 */
[----:B------:R-:W-:Y:S02]  /*1ea0*/  VIADD R0, R0, 0xffffffff ;  /* 0xffffffff00007836 */ /* 0x000fe40000000000 */
[C---:B------:R-:W-:Y:S01]  /*1eb0*/  ISETP.NE.AND P1, PT, R3.reuse, 0x7, PT ;  /* 0x000000070300780c */ /* 0x040fe20003f25270 */
[----:B------:R-:W-:Y:S02]  /*1ec0*/  USEL UR6, URZ, 0x1, UP0 ;  /* 0x000000013f067887 */ /* 0x000fe40008000000 */
[----:B------:R-:W-:Y:S01]  /*1ed0*/  USEL UR5, UR5, URZ, UP0 ;  /* 0x0000003f05057287 */ /* 0x000fe20008000000 */
[----:B------:R-:W-:-:S03]  /*1ee0*/  SEL R3, R3, RZ, P1 ;  /* 0x000000ff03037207 */ /* 0x000fc60000800000 */
[----:B------:R-:W-:Y:S01]  /*1ef0*/  LOP3.LUT R7, R7, UR6, RZ, 0x3c, !PT ;  /* 0x0000000607077c12 */ /* 0x000fe2000f8e3cff */
[----:B------:R-:W-:Y:S07]  /*1f00*/  @P2 BRA `(.L_x_29) ;  /* 0xfffffff800f82947 */ /* 0x000fee000383ffff */
.L_x_22:
[----:B01----:R-:W0:Y:S02]  /*1f10*/  LDC R0, c[0x0][0x28c] ;  /* 0x0000a300ff007b82 */ /* 0x003e240000000800 */
[----:B0-----:R-:W-:-:S13]  /*1f20*/  ISETP.GE.AND P1, PT, R0, 0x1, PT ;  /* 0x000000010000780c */ /* 0x001fda0003f26270 */
[----:B------:R-:W-:Y:S05]  /*1f30*/  @!P1 BRA `(.L_x_30) ;  /* 0x0000000000509947 */ /* 0x000fea0003800000 */
[----:B------:R-:W-:Y:S05]  /*1f40*/  @!P0 BRA `(.L_x_31) ;  /* 0x0000000000048947 */ /* 0x000fea0003800000 */
[----:B------:R-:W-:Y:S01]  /*1f50*/  BPT.TRAP 0x1 ;  /* 0x000000040000795c */ /* 0x000fe20000300000 */
.L_x_31:
[----:B------:R-:W-:Y:S01]  /*1f60*/  ISETP.NE.AND P0, PT, R22, RZ, PT ;  /* 0x000000ff1600720c */ /* 0x000fe20003f05270 */
[----:B------:R-:W-:Y:S01]  /*1f70*/  BSSY B0, `(.L_x_32) ;  /* 0x000000e000007945 */ /* 0x000fe20003800000 */
[----:B------:R-:W-:-:S11]  /*1f80*/  ISETP.GT.U32.AND P1, PT, R18, 0x1, PT ;  /* 0x000000011200780c */ /* 0x000fd60003f24070 */
[----:B------:R-:W-:Y:S05]  /*1f90*/  @!P0 BRA `(.L_x_33) ;  /* 0x00000000002c8947 */ /* 0x000fea0003800000 */
[----:B------:R-:W-:-:S04]  /*1fa0*/  UIADD3 UR6, UR44, UR41, URZ ;  /* 0x000000292c067290 */ /* 0x000fc8000fffe03f */
[----:B------:R-:W-:-:S04]  /*1fb0*/  UIMAD.WIDE.U32 UR4, UR6, 0x24924925, URZ ;  /* 0x24924925060478a5 */ /* 0x000fc8000f8e003f */
[----:B------:R-:W-:-:S04]  /*1fc0*/  UIADD3 UR4, UR6, -UR5, URZ ;  /* 0x8000000506047290 */ /* 0x000fc8000fffe03f */
[----:B------:R-:W-:-:S04]  /*1fd0*/  ULEA.HI UR4, UR4, UR5, URZ, 0x1f ;  /* 0x0000000504047291 */ /* 0x000fc8000f8ff83f */
[----:B------:R-:W-:-:S04]  /*1fe0*/  USHF.R.U32.HI UR4, URZ, 0x2, UR4 ;  /* 0x000000023f047899 */ /* 0x000fc80008011604 */
[----:B------:R-:W-:-:S06]  /*1ff0*/  UIMAD UR4, UR4, -0x7, UR6 ;  /* 0xfffffff9040478a4 */ /* 0x000fcc000f8e0206 */
[----:B------:R-:W-:-:S04]  /*2000*/  IMAD.U32 R3, RZ, RZ, UR4 ;  /* 0x00000004ff037e24 */ /* 0x000fc8000f8e00ff */
[----:B------:R-:W-:-:S04]  /*2010*/  IMAD R0, R3, 0x8, R6 ;  /* 0x0000000803007824 */ /* 0x000fc800078e0206 */
[----:B------:R-:W-:-:S05]  /*2020*/  VIADD R0, R0, 0x38 ;  /* 0x0000003800007836 */ /* 0x000fca0000000000 */
[----:B------:R-:W-:-:S04]  /*2030*/  PRMT R0, R19, 0x654, R0 ;  /* 0x0000065413007816 */ /* 0x000fc80000000000 */
[----:B------:R0:W-:Y:S03]  /*2040*/  SYNCS.ARRIVE.TRANS64.RED.A1T0 RZ, [R0+URZ], RZ ;  /* 0x000000ff00ff79a7 */ /* 0x0001e6000810043f */
.L_x_33:
[----:B------:R-:W-:Y:S05]  /*2050*/  BSYNC B0 ;  /* 0x0000000000007941 */ /* 0x000fea0003800000 */
.L_x_32:
[----:B------:R-:W-:Y:S05]  /*2060*/  @P1 BRA `(.L_x_30) ;  /* 0x0000000000041947 */ /* 0x000fea0003800000 */
[----:B------:R-:W-:Y:S01]  /*2070*/  BPT.TRAP 0x1 ;  /* 0x000000040000795c */ /* 0x000fe20000300000 */
.L_x_30:
[----:B------:R-:W-:Y:S01]  /*2080*/  UISETP.GE.U32.AND UP1, UPT, UR43, 0x7, UPT ;  /* 0x000000072b00788c */ /* 0x000fe2000bf26070 */
[----:B------:R-:W-:Y:S01]  /*2090*/  IMAD.SHL.U32 R100, R100, 0x80, RZ ;  /* 0x0000008064647824 */ /* 0x000fe200078e00ff */
[----:B------:R-:W-:Y:S01]  /*20a0*/  UIADD3 UR41, UR43, UR41, URZ ;  /* 0x000000292b297290 */ /* 0x000fe2000fffe03f */
[----:B------:R-:W-:Y:S01]  /*20b0*/  SHF.R.S32.HI R11, RZ, 0x1f, R101 ;  /* 0x0000001fff0b7819 */ /* 0x000fe20000011465 */
[----:B------:R-:W-:Y:S01]  /*20c0*/  ULDC UR10, c[0x0][0x288] ;  /* 0x0000a200000a7ab9 */ /* 0x000fe20000000800 */
[----:B------:R-:W-:Y:S01]  /*20d0*/  IMAD.SHL.U32 R6, R103, 0x80, RZ ;  /* 0x0000008067067824 */ /* 0x000fe200078e00ff */
[C---:B------:R-:W-:Y:S01]  /*20e0*/  LOP3.LUT R8, R100.reuse, 0x6, R95, 0xf8, !PT ;  /* 0x0000000664087812 */ /* 0x040fe200078ef85f */
[----:B------:R-:W-:Y:S01]  /*20f0*/  UISETP.GT.U32.AND UP0, UPT, UR41, 0x6, UPT ;  /* 0x000000062900788c */ /* 0x000fe2000bf04070 */
[----:B------:R-:W-:Y:S01]  /*2100*/  ISETP.GE.AND P0, PT, R100, UR10, PT ;  /* 0x0000000a64007c0c */ /* 0x000fe2000bf06270 */
[----:B------:R-:W-:Y:S01]  /*2110*/  ULDC.64 UR6, c[0x0][0x5d0] ;  /* 0x0001740000067ab9 */ /* 0x000fe20000000a00 */
[----:B------:R-:W-:Y:S01]  /*2120*/  ULDC UR11, c[0x0][0x284] ;  /* 0x0000a100000b7ab9 */ /* 0x000fe20000000800 */
[----:B------:R-:W-:Y:S01]  /*2130*/  @UP1 UIMAD.WIDE.U32 UR4, UR41, 0x24924925, URZ ;  /* 0x24924925290418a5 */ /* 0x000fe2000f8e003f */
[----:B------:R-:W-:Y:S01]  /*2140*/  SHF.R.S32.HI R9, RZ, 0x1f, R8 ;  /* 0x0000001fff097819 */ /* 0x000fe20000011408 */
[----:B0-----:R-:W-:Y:S01]  /*2150*/  IMAD R0, R11, UR6, RZ ;  /* 0x000000060b007c24 */ /* 0x001fe2000f8e02ff */
[----:B------:R-:W-:Y:S01]  /*2160*/  UISETP.LT.U32.AND UP0, UPT, UR43, 0x7, UP0 ;  /* 0x000000072b00788c */ /* 0x000fe20008701070 */
[----:B------:R-:W-:Y:S01]  /*2170*/  ISETP.GE.OR P0, PT, R6, UR11, P0 ;  /* 0x0000000b06007c0c */ /* 0x000fe20008706670 */
[----:B------:R-:W-:Y:S01]  /*2180*/  @UP1 UIADD3 UR4, UR41, -UR5, URZ ;  /* 0x8000000529041290 */ /* 0x000fe2000fffe03f */
[C---:B------:R-:W-:Y:S01]  /*2190*/  IMAD R3, R101.reuse, UR7, R0 ;  /* 0x0000000765037c24 */ /* 0x040fe2000f8e0200 */
[----:B------:R-:W-:Y:S01]  /*21a0*/  ULDC.64 UR8, c[0x0][0x5c8] ;  /* 0x0001720000087ab9 */ /* 0x000fe20000000a00 */
[----:B------:R-:W-:Y:S01]  /*21b0*/  IMAD.WIDE.U32 R4, R101, UR6, R8 ;  /* 0x0000000665047c25 */ /* 0x000fe2000f8e0008 */
[----:B------:R-:W-:-:S02]  /*21c0*/  USEL UR6, URZ, 0x1, !UP0 ;  /* 0x000000013f067887 */ /* 0x000fc4000c000000 */
[----:B------:R-:W-:Y:S01]  /*21d0*/  @UP1 ULEA.HI UR4, UR4, UR5, URZ, 0x1f ;  /* 0x0000000504041291 */ /* 0x000fe2000f8ff83f */
[----:B------:R-:W-:Y:S01]  /*21e0*/  IMAD.WIDE R104, R103, 0x80, R88 ;  /* 0x0000008067687825 */ /* 0x000fe200078e0258 */
[----:B------:R-:W-:Y:S02]  /*21f0*/  ULOP3.LUT UR40, UR40, UR6, URZ, 0x3c, !UPT ;  /* 0x0000000628287292 */ /* 0x000fe4000f8e3c3f */
[----:B------:R-:W-:Y:S01]  /*2200*/  @UP1 USHF.R.U32.HI UR4, URZ, 0x2, UR4 ;  /* 0x000000023f041899 */ /* 0x000fe20008011604 */
[----:B------:R-:W-:Y:S02]  /*2210*/  IMAD.IADD R5, R5, 0x1, R3 ;  /* 0x0000000105057824 */ /* 0x000fe400078e0203 */
[----:B------:R-:W-:Y:S01]  /*2220*/  IMAD R3, R105, UR8, RZ ;  /* 0x0000000869037c24 */ /* 0x000fe2000f8e02ff */
[----:B------:R-:W-:Y:S01]  /*2230*/  @UP1 ULOP3.LUT UR40, UR40, 0x1, UR4, 0x78, !UPT ;  /* 0x0000000128281892 */ /* 0x000fe2000f8e7804 */
[----:B------:R-:W-:-:S04]  /*2240*/  IMAD.WIDE.U32 R106, R104, UR8, R4 ;  /* 0x00000008686a7c25 */ /* 0x000fc8000f8e0004 */
[----:B------:R-:W-:Y:S02]  /*2250*/  IMAD R7, R104, UR9, R3 ;  /* 0x0000000968077c24 */ /* 0x000fe4000f8e0203 */
[----:B------:R-:W-:Y:S01]  /*2260*/  IMAD.MOV.U32 R0, RZ, RZ, -0x1 ;  /* 0xffffffffff007424 */ /* 0x000fe200078e00ff */
[----:B------:R-:W-:Y:S06]  /*2270*/  @P0 BRA `(.L_x_34) ;  /* 0x00000040001c0947 */ /* 0x000fec0003800000 */
[----:B-----5:R-:W-:Y:S01]  /*2280*/  FSETP.NEU.AND P0, PT, R90, RZ, PT ;  /* 0x000000ff5a00720b */ /* 0x020fe20003f0d000 */
[----:B------:R-:W-:Y:S01]  /*2290*/  IMAD.IADD R4, R94, 0x1, -R100 ;  /* 0x000000015e047824 */ /* 0x000fe200078e0a64 */
[----:B------:R-:W-:Y:S01]  /*22a0*/  BSSY B0, `(.L_x_34) ;  /* 0x0000404000007945 */ /* 0x000fe20003800000 */
[----:B------:R-:W-:Y:S02]  /*22b0*/  IMAD.IADD R3, R99, 0x1, -R6 ;  /* 0x0000000163037824 */ /* 0x000fe400078e0a06 */
[----:B------:R-:W-:Y:S01]  /*22c0*/  IMAD.IADD R103, R107, 0x1, R7 ;  /* 0x000000016b677824 */ /* 0x000fe200078e0207 */
[----:B------:R-:W-:-:S04]  /*22d0*/  ISETP.GT.AND P2, PT, R4, RZ, PT ;  /* 0x000000ff0400720c */ /* 0x000fc80003f44270 */
[----:B------:R-:W-:-:S03]  /*22e0*/  ISETP.GT.AND P1, PT, R3, RZ, P2 ;  /* 0x000000ff0300720c */ /* 0x000fc60001724270 */
[----:B------:R-:W-:Y:S10]  /*22f0*/  @!P0 BRA `(.L_x_35) ;  /* 0x0000002c00288947 */ /* 0x000ff40003800000 */
[----:B------:R-:W0:Y:S01]  /*2300*/  LDC.64 R110, c[0x0][0x5b8] ;  /* 0x00016e00ff6e7b82 */ /* 0x000e220000000a00 */
[----:B------:R-:W-:-:S07]  /*2310*/  ULDC.64 UR4, c[0x0][0x5c0] ;  /* 0x0001700000047ab9 */ /* 0x000fce0000000a00 */
[----:B------:R-:W1:Y:S08]  /*2320*/  LDC.64 R112, c[0x0][0x5b0] ;  /* 0x00016c00ff707b82 */ /* 0x000e700000000a00 */
[----:B------:R-:W2:Y:S01]  /*2330*/  LDC.64 R114, c[0x0][0x5a8] ;  /* 0x00016a00ff727b82 */ /* 0x000ea20000000a00 */
[-C--:B0-----:R-:W-:Y:S02]  /*2340*/  IMAD R6, R11, R110.reuse, RZ ;  /* 0x0000006e0b067224 */ /* 0x081fe400078e02ff */
[----:B------:R-:W-:-:S04]  /*2350*/  IMAD.WIDE.U32 R108, R101, R110, R8 ;  /* 0x0000006e656c7225 */ /* 0x000fc800078e0008 */
[----:B------:R-:W-:Y:S02]  /*2360*/  IMAD R107, R101, R111, R6 ;  /* 0x0000006f656b7224 */ /* 0x000fe400078e0206 */
[-C--:B-1----:R-:W-:Y:S02]  /*2370*/  IMAD R5, R105, R112.reuse, RZ ;  /* 0x0000007069057224 */ /* 0x082fe400078e02ff */
[----:B------:R-:W-:Y:S02]  /*2380*/  IMAD.IADD R13, R109, 0x1, R107 ;  /* 0x000000016d0d7824 */ /* 0x000fe400078e026b */
[----:B------:R-:W-:Y:S02]  /*2390*/  IMAD.MOV.U32 R12, RZ, RZ, R108 ;  /* 0x000000ffff0c7224 */ /* 0x000fe400078e006c */
[C---:B------:R-:W-:Y:S02]  /*23a0*/  IMAD R111, R104.reuse, R113, R5 ;  /* 0x00000071686f7224 */ /* 0x040fe400078e0205 */
[----:B------:R-:W-:-:S04]  /*23b0*/  IMAD.WIDE.U32 R6, R104, R112, R12 ;  /* 0x0000007068067225 */ /* 0x000fc800078e000c */
[----:B------:R-:W-:Y:S01]  /*23c0*/  IMAD.IADD R5, R7, 0x1, R111 ;  /* 0x0000000107057824 */ /* 0x000fe200078e026f */
[----:B--2---:R-:W-:-:S04]  /*23d0*/  LEA R14, P0, R6, R114, 0x1 ;  /* 0x00000072060e7211 */ /* 0x004fc800078008ff */
[----:B------:R-:W-:-:S05]  /*23e0*/  LEA.HI.X R15, R6, R115, R5, 0x1, P0 ;  /* 0x00000073060f7211 */ /* 0x000fca00000f0c05 */
[----:B------:R0:W2:Y:S01]  /*23f0*/  @P1 LDG.E.LTC128B.U16 R5, desc[UR38][R14.64] ;  /* 0x000000260e051981 */ /* 0x0000a2000c1e1520 */
[----:B------:R-:W-:Y:S01]  /*2400*/  LEA R10, P0, R106, UR4, 0x1 ;  /* 0x000000046a0a7c11 */ /* 0x000fe2000f8008ff */
[----:B------:R-:W-:Y:S01]  /*2410*/  IMAD.WIDE.U32 R6, R104, R112, R8 ;  /* 0x0000007068067225 */ /* 0x000fe200078e0008 */
[----:B------:R-:W-:Y:S03]  /*2420*/  BSSY B1, `(.L_x_36) ;  /* 0x0000012000017945 */ /* 0x000fe60003800000 */
[----:B------:R-:W-:Y:S02]  /*2430*/  IMAD.IADD R7, R111, 0x1, R7 ;  /* 0x000000016f077824 */ /* 0x000fe400078e0207 */
[----:B------:R-:W-:Y:S01]  /*2440*/  IMAD.WIDE.U32 R20, R101, R110, R6 ;  /* 0x0000006e65147225 */ /* 0x000fe200078e0006 */
[----:B0-----:R-:W-:-:S03]  /*2450*/  SHF.L.U64.HI R15, R112, 0x3, R113 ;  /* 0x00000003700f7819 */ /* 0x001fc60000010271 */
[----:B------:R-:W-:Y:S01]  /*2460*/  IMAD.IADD R7, R107, 0x1, R21 ;  /* 0x000000016b077824 */ /* 0x000fe200078e0215 */
[----:B------:R-:W-:Y:S01]  /*2470*/  LEA R6, P4, R20, R114, 0x1 ;  /* 0x0000007214067211 */ /* 0x000fe200078808ff */
[----:B------:R-:W-:-:S03]  /*2480*/  IMAD.SHL.U32 R14, R112, 0x8, RZ ;  /* 0x00000008700e7824 */ /* 0x000fc600078e00ff */
[----:B------:R-:W-:Y:S01]  /*2490*/  LEA.HI.X R7, R20, R115, R7, 0x1, P4 ;  /* 0x0000007314077211 */ /* 0x000fe200020f0c07 */
[----:B--2---:R-:W-:-:S05]  /*24a0*/  HADD2.F32 R11, -RZ, R5.H0_H0 ;  /* 0x20000005ff0b7230 */ /* 0x004fca0000004100 */
[----:B------:R-:W-:-:S04]  /*24b0*/  FMUL R11, R11, R90 ;  /* 0x0000005a0b0b7220 */ /* 0x000fc80000400000 */
[----:B------:R-:W-:Y:S01]  /*24c0*/  FFMA R24, R24, R23, R11 ;  /* 0x0000001718187223 */ /* 0x000fe2000000000b */
[----:B------:R-:W-:Y:S02]  /*24d0*/  LEA.HI.X R11, R106, UR5, R103, 0x1, P0 ;  /* 0x000000056a0b7c11 */ /* 0x000fe400080f0c67 */
[----:B------:R-:W-:Y:S02]  /*24e0*/  ISETP.GT.AND P0, PT, R4, 0x1, PT ;  /* 0x000000010400780c */ /* 0x000fe40003f04270 */
[----:B------:R-:W-:Y:S02]  /*24f0*/  F2FP.F16.F32.PACK_AB R24, RZ, R24 ;  /* 0x00000018ff18723e */ /* 0x000fe400000000ff */
[----:B------:R-:W-:-:S03]  /*2500*/  ISETP.GT.AND P3, PT, R3, RZ, P0 ;  /* 0x000000ff0300720c */ /* 0x000fc60000764270 */
[----:B------:R0:W-:Y:S10]  /*2510*/  @P1 STG.E.U16 desc[UR38][R10.64], R24 ;  /* 0x000000180a001986 */ /* 0x0001f4000c101526 */
[----:B------:R-:W-:Y:S05]  /*2520*/  @!P3 BRA `(.L_x_37) ;  /* 0x000000000004b947 */ /* 0x000fea0003800000 */
[----:B------:R1:W5:Y:S02]  /*2530*/  LDG.E.LTC128B.U16 R5, desc[UR38][R6.64+0x2] ;  /* 0x0000022606057981 */ /* 0x000364000c1e1520 */
.L_x_37:
[----:B------:R-:W-:Y:S05]  /*2540*/  BSYNC B1 ;  /* 0x0000000000017941 */ /* 0x000fea0003800000 */
.L_x_36:
[----:B-----5:R-:W-:Y:S01]  /*2550*/  HADD2.F32 R103, -RZ, R5.H0_H0 ;  /* 0x20000005ff677230 */ /* 0x020fe20000004100 */
[----:B------:R-:W-:Y:S01]  /*2560*/  ISETP.GT.AND P2, PT, R3, 0x8, P2 ;  /* 0x000000080300780c */ /* 0x000fe20001744270 */
[----:B------:R-:W-:Y:S01]  /*2570*/  IMAD.WIDE.U32 R20, R104, R112, R14 ;  /* 0x0000007068147225 */ /* 0x000fe200078e000e */
[----:B0-----:R-:W-:-:S03]  /*2580*/  PRMT R24, R5, 0x7610, R24 ;  /* 0x0000761005187816 */ /* 0x001fc60000000018 */
[----:B------:R-:W-:Y:S01]  /*2590*/  FMUL R12, R103, R90 ;  /* 0x0000005a670c7220 */ /* 0x000fe20000400000 */
[----:B------:R-:W-:Y:S01]  /*25a0*/  IMAD.IADD R111, R111, 0x1, R21 ;  /* 0x000000016f6f7824 */ /* 0x000fe200078e0215 */
[----:B------:R-:W-:Y:S02]  /*25b0*/  IADD3 R108, P1, R108, R20, RZ ;  /* 0x000000146c6c7210 */ /* 0x000fe40007f3e0ff */
[----:B------:R-:W-:-:S03]  /*25c0*/  FFMA R12, R25, R23, R12 ;  /* 0x00000017190c7223 */ /* 0x000fc6000000000c */
[----:B------:R-:W-:Y:S01]  /*25d0*/  IMAD.X R13, R111, 0x1, R13, P1 ;  /* 0x000000016f0d7824 */ /* 0x000fe200008e060d */
[C---:B------:R-:W-:Y:S02]  /*25e0*/  LEA R14, P1, R108.reuse, R114, 0x1 ;  /* 0x000000726c0e7211 */ /* 0x040fe400078208ff */
[----:B------:R-:W-:Y:S02]  /*25f0*/  F2FP.F16.F32.PACK_AB R12, RZ, R12 ;  /* 0x0000000cff0c723e */ /* 0x000fe400000000ff */
[----:B------:R-:W-:Y:S02]  /*2600*/  LEA.HI.X R15, R108, R115, R13, 0x1, P1 ;  /* 0x000000736c0f7211 */ /* 0x000fe400008f0c0d */
[----:B------:R-:W-:-:S05]  /*2610*/  PRMT R21, R12, 0x7610, R21 ;  /* 0x000076100c157816 */ /* 0x000fca0000000015 */
[----:B------:R0:W-:Y:S04]  /*2620*/  @P3 STG.E.U16 desc[UR38][R10.64+0x2], R21 ;  /* 0x000002150a003986 */ /* 0x0001e8000c101526 */
[----:B------:R-:W2:Y:S01]  /*2630*/  @P2 LDG.E.LTC128B.U16 R24, desc[UR38][R14.64] ;  /* 0x000000260e182981 */ /* 0x000ea2000c1e1520 */
[----:B------:R-:W-:Y:S01]  /*2640*/  IADD3 R20, P1, R8, R20, RZ ;  /* 0x0000001408147210 */ /* 0x000fe20007f3e0ff */
[----:B------:R-:W-:Y:S01]  /*2650*/  BSSY B1, `(.L_x_38) ;  /* 0x0000011000017945 */ /* 0x000fe20003800000 */
[----:B------:R-:W-:Y:S02]  /*2660*/  SHF.L.U64.HI R13, R91, 0x1, R92 ;  /* 0x000000015b0d7819 */ /* 0x000fe4000001025c */
[----:B------:R-:W-:Y:S01]  /*2670*/  ISETP.GT.AND P0, PT, R3, 0x8, P0 ;  /* 0x000000080300780c */ /* 0x000fe20000704270 */
[----:B0-----:R-:W-:Y:S01]  /*2680*/  IMAD.X R21, R9, 0x1, R111, P1 ;  /* 0x0000000109157824 */ /* 0x001fe200008e066f */
[----:B------:R-:W-:Y:S01]  /*2690*/  LEA R12, P1, R91, R10, 0x1 ;  /* 0x0000000a5b0c7211 */ /* 0x000fe200078208ff */
[----:B------:R-:W-:-:S04]  /*26a0*/  IMAD.WIDE.U32 R20, R101, R110, R20 ;  /* 0x0000006e65147225 */ /* 0x000fc800078e0014 */
[----:B------:R-:W-:Y:S01]  /*26b0*/  IMAD.X R13, R13, 0x1, R11, P1 ;  /* 0x000000010d0d7824 */ /* 0x000fe200008e060b */
[----:B------:R-:W-:Y:S01]  /*26c0*/  LEA R8, P3, R20, R114, 0x1 ;  /* 0x0000007214087211 */ /* 0x000fe200078608ff */
[----:B------:R-:W-:-:S05]  /*26d0*/  IMAD.IADD R9, R107, 0x1, R21 ;  /* 0x000000016b097824 */ /* 0x000fca00078e0215 */
[----:B------:R-:W-:Y:S01]  /*26e0*/  LEA.HI.X R9, R20, R115, R9, 0x1, P3 ;  /* 0x0000007314097211 */ /* 0x000fe200018f0c09 */
[----:B--2---:R-:W-:-:S05]  /*26f0*/  HADD2.F32 R5, -RZ, R24.H0_H0 ;  /* 0x20000018ff057230 */ /* 0x004fca0000004100 */
[----:B------:R-:W-:-:S04]  /*2700*/  FMUL R5, R5, R90 ;  /* 0x0000005a05057220 */ /* 0x000fc80000400000 */
[----:B------:R-:W-:-:S05]  /*2710*/  FFMA R5, R26, R23, R5 ;  /* 0x000000171a057223 */ /* 0x000fca0000000005 */
[----:B------:R-:W-:-:S05]  /*2720*/  F2FP.F16.F32.PACK_AB R5, RZ, R5 ;  /* 0x00000005ff05723e */ /* 0x000fca00000000ff */
[----:B------:R0:W-:Y:S01]  /*2730*/  @P2 STG.E.U16 desc[UR38][R12.64], R5 ;  /* 0x000000050c002986 */ /* 0x0001e2000c101526 */
[----:B------:R-:W-:Y:S05]  /*2740*/  @!P0 BRA `(.L_x_39) ;  /* 0x0000000000048947 */ /* 0x000fea0003800000 */
[----:B------:R2:W5:Y:S02]  /*2750*/  LDG.E.LTC128B.U16 R24, desc[UR38][R8.64+0x2] ;  /* 0x0000022608187981 */ /* 0x000564000c1e1520 */
.L_x_39:
[----:B------:R-:W-:Y:S05]  /*2760*/  BSYNC B1 ;  /* 0x0000000000017941 */ /* 0x000fea0003800000 */
.L_x_38:
[----:B0----5:R-:W-:Y:S01]  /*2770*/  HADD2.F32 R5, -RZ, R24.H0_H0 ;  /* 0x20000018ff057230 */ /* 0x021fe20000004100 */
[----:B------:R-:W-:Y:S01]  /*2780*/  ISETP.GT.AND P1, PT, R4, 0x8, PT ;  /* 0x000000080400780c */ /* 0x000fe20003f24270 */
[----:B------:R-:W-:Y:S03]  /*2790*/  BSSY B1, `(.L_x_40) ;  /* 0x0000008000017945 */ /* 0x000fe60003800000 */
[----:B------:R-:W-:Y:S01]  /*27a0*/  FMUL R14, R5, R90 ;  /* 0x0000005a050e7220 */ /* 0x000fe20000400000 */
[----:B------:R-:W-:-:S03]  /*27b0*/  ISETP.GT.AND P2, PT, R3, RZ, P1 ;  /* 0x000000ff0300720c */ /* 0x000fc60000f44270 */
[----:B------:R-:W-:-:S05]  /*27c0*/  FFMA R14, R27, R23, R14 ;  /* 0x000000171b0e7223 */ /* 0x000fca000000000e */
[----:B------:R-:W-:-:S05]  /*27d0*/  F2FP.F16.F32.PACK_AB R14, RZ, R14 ;  /* 0x0000000eff0e723e */ /* 0x000fca00000000ff */
[----:B------:R0:W-:Y:S01]  /*27e0*/  @P0 STG.E.U16 desc[UR38][R12.64+0x2], R14 ;  /* 0x0000020e0c000986 */ /* 0x0001e2000c101526 */
[----:B------:R-:W-:Y:S05]  /*27f0*/  @!P2 BRA `(.L_x_41) ;  /* 0x000000000004a947 */ /* 0x000fea0003800000 */
[----:B------:R3:W5:Y:S02]  /*2800*/  LDG.E.LTC128B.U16 R24, desc[UR38][R6.64+0x10] ;  /* 0x0000102606187981 */ /* 0x000764000c1e1520 */
.L_x_41:
[----:B------:R-:W-:Y:S05]  /*2810*/  BSYNC B1 ;  /* 0x0000000000017941 */ /* 0x000fea0003800000 */
.L_x_40:
[----:B-----5:R-:W-:Y:S01]  /*2820*/  HADD2.F32 R5, -RZ, R24.H0_H0 ;  /* 0x20000018ff057230 */ /* 0x020fe20000004100 */
        /* <DEDUP_REMOVED lines=9> */
.L_x_43:
[----:B------:R-:W-:Y:S05]  /*28c0*/  BSYNC B1 ;  /* 0x0000000000017941 */ /* 0x000fea0003800000 */
.L_x_42:
[----:B----45:R-:W-:Y:S01]  /*28d0*/  HADD2.F32 R5, -RZ, R24.H0_H0 ;  /* 0x20000018ff057230 */ /* 0x030fe20000004100 */
[----:B------:R-:W-:Y:S01]  /*28e0*/  ISETP.GT.AND P1, PT, R3, 0x8, P1 ;  /* 0x000000080300780c */ /* 0x000fe20000f24270 */
[----:B------:R-:W-:Y:S03]  /*28f0*/  BSSY B1, `(.L_x_44) ;  /* 0x0000007000017945 */ /* 0x000fe60003800000 */
[----:B0-----:R-:W-:-:S04]  /*2900*/  FMUL R14, R5, R90 ;  /* 0x0000005a050e7220 */ /* 0x001fc80000400000 */
[----:B------:R-:W-:-:S05]  /*2910*/  FFMA R14, R29, R23, R14 ;  /* 0x000000171d0e7223 */ /* 0x000fca000000000e */
[----:B------:R-:W-:-:S05]  /*2920*/  F2FP.F16.F32.PACK_AB R14, RZ, R14 ;  /* 0x0000000eff0e723e */ /* 0x000fca00000000ff */
[----:B------:R0:W-:Y:S01]  /*2930*/  @P3 STG.E.U16 desc[UR38][R10.64+0x12], R14 ;  /* 0x0000120e0a003986 */ /* 0x0001e2000c101526 */
[----:B------:R-:W-:Y:S05]  /*2940*/  @!P1 BRA `(.L_x_45) ;  /* 0x0000000000049947 */ /* 0x000fea0003800000 */
[----:B------:R4:W5:Y:S02]  /*2950*/  LDG.E.LTC128B.U16 R24, desc[UR38][R8.64+0x10] ;  /* 0x0000102608187981 */ /* 0x000964000c1e1520 */
.L_x_45:
[----:B------:R-:W-:Y:S05]  /*2960*/  BSYNC B1 ;  /* 0x0000000000017941 */ /* 0x000fea0003800000 */
.L_x_44:
[----:B-----5:R-:W-:Y:S01]  /*2970*/  HADD2.F32 R5, -RZ, R24.H0_H0 ;  /* 0x20000018ff057230 */ /* 0x020fe20000004100 */
[----:B------:R-:W-:Y:S01]  /*2980*/  ISETP.GT.AND P0, PT, R3, 0x8, P0 ;  /* 0x000000080300780c */ /* 0x000fe20000704270 */
[----:B------:R-:W-:Y:S03]  /*2990*/  BSSY B1, `(.L_x_46) ;  /* 0x0000007000017945 */ /* 0x000fe60003800000 */
[----:B------:R-:W-:-:S04]  /*29a0*/  FMUL R5, R5, R90 ;  /* 0x0000005a05057220 */ /* 0x000fc80000400000 */
[----:B------:R-:W-:-:S05]  /*29b0*/  FFMA R5, R30, R23, R5 ;  /* 0x000000171e057223 */ /* 0x000fca0000000005 */
[----:B------:R-:W-:-:S05]  /*29c0*/  F2FP.F16.F32.PACK_AB R5, RZ, R5 ;  /* 0x00000005ff05723e */ /* 0x000fca00000000ff */
[----:B------:R0:W-:Y:S01]  /*29d0*/  @P1 STG.E.U16 desc[UR38][R12.64+0x10], R5 ;  /* 0x000010050c001986 */ /* 0x0001e2000c101526 */
[----:B------:R-:W-:Y:S05]  /*29e0*/  @!P0 BRA `(.L_x_47) ;  /* 0x0000000000048947 */ /* 0x000fea0003800000 */
[----:B------:R0:W5:Y:S02]  /*29f0*/  LDG.E.LTC128B.U16 R24, desc[UR38][R8.64+0x12] ;  /* 0x0000122608187981 */ /* 0x000164000c1e1520 */
.L_x_47:
[----:B------:R-:W-:Y:S05]  /*2a00*/  BSYNC B1 ;  /* 0x0000000000017941 */ /* 0x000fea0003800000 */
.L_x_46:
        /* <DEDUP_REMOVED lines=10> */
.L_x_49:
[----:B------:R-:W-:Y:S05]  /*2ab0*/  BSYNC B1 ;  /* 0x0000000000017941 */ /* 0x000fea0003800000 */
.L_x_48:
        /* <DEDUP_REMOVED lines=10> */
.L_x_51:
[----:B------:R-:W-:Y:S05]  /*2b60*/  BSYNC B1 ;  /* 0x0000000000017941 */ /* 0x000fea0003800000 */
.L_x_50:
[----:B0----5:R-:W-:Y:S01]  /*2b70*/  HADD2.F32 R5, -RZ, R24.H0_H0 ;  /* 0x20000018ff057230 */ /* 0x021fe20000004100 */
        /* <DEDUP_REMOVED lines=8> */
.L_x_53:
[----:B------:R-:W-:Y:S05]  /*2c00*/  BSYNC B1 ;  /* 0x0000000000017941 */ /* 0x000fea0003800000 */
.L_x_52:
        /* <DEDUP_REMOVED lines=9> */
.L_x_55:
[----:B------:R-:W-:Y:S05]  /*2ca0*/  BSYNC B1 ;  /* 0x0000000000017941 */ /* 0x000fea0003800000 */
.L_x_54:
        /* <DEDUP_REMOVED lines=10> */
.L_x_57:
[----:B------:R-:W-:Y:S05]  /*2d50*/  BSYNC B1 ;  /* 0x0000000000017941 */ /* 0x000fea0003800000 */
.L_x_56:
        /* <DEDUP_REMOVED lines=10> */
.L_x_59:
[----:B------:R-:W-:Y:S05]  /*2e00*/  BSYNC B1 ;  /* 0x0000000000017941 */ /* 0x000fea0003800000 */
.L_x_58:
        /* <DEDUP_REMOVED lines=9> */
.L_x_61:
[----:B------:R-:W-:Y:S05]  /*2ea0*/  BSYNC B1 ;  /* 0x0000000000017941 */ /* 0x000fea0003800000 */
.L_x_60:
        /* <DEDUP_REMOVED lines=9> */
.L_x_63:
[----:B------:R-:W-:Y:S05]  /*2f40*/  BSYNC B1 ;  /* 0x0000000000017941 */ /* 0x000fea0003800000 */
.L_x_62:
        /* <DEDUP_REMOVED lines=10> */
.L_x_65:
[----:B------:R-:W-:Y:S05]  /*2ff0*/  BSYNC B1 ;  /* 0x0000000000017941 */ /* 0x000fea0003800000 */
.L_x_64:
        /* <DEDUP_REMOVED lines=10> */
.L_x_67:
[----:B------:R-:W-:Y:S05]  /*30a0*/  BSYNC B1 ;  /* 0x0000000000017941 */ /* 0x000fea0003800000 */
.L_x_66:
        /* <DEDUP_REMOVED lines=9> */
.L_x_69:
[----:B------:R-:W-:Y:S05]  /*3140*/  BSYNC B1 ;  /* 0x0000000000017941 */ /* 0x000fea0003800000 */
.L_x_68:
        /* <DEDUP_REMOVED lines=9> */
.L_x_71:
[----:B------:R-:W-:Y:S05]  /*31e0*/  BSYNC B1 ;  /* 0x0000000000017941 */ /* 0x000fea0003800000 */
.L_x_70:
        /* <DEDUP_REMOVED lines=10> */
.L_x_73:
[----:B------:R-:W-:Y:S05]  /*3290*/  BSYNC B1 ;  /* 0x0000000000017941 */ /* 0x000fea0003800000 */
.L_x_72:
        /* <DEDUP_REMOVED lines=10> */
.L_x_75:
[----:B------:R-:W-:Y:S05]  /*3340*/  BSYNC B1 ;  /* 0x0000000000017941 */ /* 0x000fea0003800000 */
.L_x_74:
        /* <DEDUP_REMOVED lines=9> */
.L_x_77:
[----:B------:R-:W-:Y:S05]  /*33e0*/  BSYNC B1 ;  /* 0x0000000000017941 */ /* 0x000fea0003800000 */
.L_x_76:
        /* <DEDUP_REMOVED lines=9> */
.L_x_79:
[----:B------:R-:W-:Y:S05]  /*3480*/  BSYNC B1 ;  /* 0x0000000000017941 */ /* 0x000fea0003800000 */
.L_x_78:
        /* <DEDUP_REMOVED lines=10> */
.L_x_81:
[----:B------:R-:W-:Y:S05]  /*3530*/  BSYNC B1 ;  /* 0x0000000000017941 */ /* 0x000fea0003800000 */
.L_x_80:
        /* <DEDUP_REMOVED lines=10> */
.L_x_83:
[----:B------:R-:W-:Y:S05]  /*35e0*/  BSYNC B1 ;  /* 0x0000000000017941 */ /* 0x000fea0003800000 */
.L_x_82:
        /* <DEDUP_REMOVED lines=9> */
.L_x_85:
[----:B------:R-:W-:Y:S05]  /*3680*/  BSYNC B1 ;  /* 0x0000000000017941 */ /* 0x000fea0003800000 */
.L_x_84:
        /* <DEDUP_REMOVED lines=9> */
.L_x_87:
[----:B------:R-:W-:Y:S05]  /*3720*/  BSYNC B1 ;  /* 0x0000000000017941 */ /* 0x000fea0003800000 */
.L_x_86:
        /* <DEDUP_REMOVED lines=10> */
.L_x_89:
[----:B------:R-:W-:Y:S05]  /*37d0*/  BSYNC B1 ;  /* 0x0000000000017941 */ /* 0x000fea0003800000 */
.L_x_88:
        /* <DEDUP_REMOVED lines=10> */
.L_x_91:
[----:B------:R-:W-:Y:S05]  /*3880*/  BSYNC B1 ;  /* 0x0000000000017941 */ /* 0x000fea0003800000 */
.L_x_90:
        /* <DEDUP_REMOVED lines=9> */
.L_x_93:
[----:B------:R-:W-:Y:S05]  /*3920*/  BSYNC B1 ;  /* 0x0000000000017941 */ /* 0x000fea0003800000 */
.L_x_92:
        /* <DEDUP_REMOVED lines=9> */
.L_x_95:
[----:B------:R-:W-:Y:S05]  /*39c0*/  BSYNC B1 ;  /* 0x0000000000017941 */ /* 0x000fea0003800000 */
.L_x_94:
        /* <DEDUP_REMOVED lines=10> */
.L_x_97:
[----:B------:R-:W-:Y:S05]  /*3a70*/  BSYNC B1 ;  /* 0x0000000000017941 */ /* 0x000fea0003800000 */
.L_x_96:
        /* <DEDUP_REMOVED lines=10> */
.L_x_99:
[----:B------:R-:W-:Y:S05]  /*3b20*/  BSYNC B1 ;  /* 0x0000000000017941 */ /* 0x000fea0003800000 */
.L_x_98:
        /* <DEDUP_REMOVED lines=9> */
.L_x_101:
[----:B------:R-:W-:Y:S05]  /*3bc0*/  BSYNC B1 ;  /* 0x0000000000017941 */ /* 0x000fea0003800000 */
.L_x_100:
        /* <DEDUP_REMOVED lines=9> */
.L_x_103:
[----:B------:R-:W-:Y:S05]  /*3c60*/  BSYNC B1 ;  /* 0x0000000000017941 */ /* 0x000fea0003800000 */
.L_x_102:
        /* <DEDUP_REMOVED lines=10> */
.L_x_105:
[----:B------:R-:W-:Y:S05]  /*3d10*/  BSYNC B1 ;  /* 0x0000000000017941 */ /* 0x000fea0003800000 */
.L_x_104:
        /* <DEDUP_REMOVED lines=10> */
.L_x_107:
[----:B------:R-:W-:Y:S05]  /*3dc0*/  BSYNC B1 ;  /* 0x0000000000017941 */ /* 0x000fea0003800000 */
.L_x_106:
        /* <DEDUP_REMOVED lines=9> */
.L_x_109:
[----:B------:R-:W-:Y:S05]  /*3e60*/  BSYNC B1 ;  /* 0x0000000000017941 */ /* 0x000fea0003800000 */
.L_x_108:
        /* <DEDUP_REMOVED lines=9> */
.L_x_111:
[----:B------:R-:W-:Y:S05]  /*3f00*/  BSYNC B1 ;  /* 0x0000000000017941 */ /* 0x000fea0003800000 */
.L_x_110:
        /* <DEDUP_REMOVED lines=10> */
.L_x_113:
[----:B------:R-:W-:Y:S05]  /*3fb0*/  BSYNC B1 ;  /* 0x0000000000017941 */ /* 0x000fea0003800000 */
.L_x_112:
        /* <DEDUP_REMOVED lines=10> */
.L_x_115:
[----:B------:R-:W-:Y:S05]  /*4060*/  BSYNC B1 ;  /* 0x0000000000017941 */ /* 0x000fea0003800000 */
.L_x_114:
        /* <DEDUP_REMOVED lines=9> */
.L_x_117:
[----:B------:R-:W-:Y:S05]  /*4100*/  BSYNC B1 ;  /* 0x0000000000017941 */ /* 0x000fea0003800000 */
.L_x_116:
        /* <DEDUP_REMOVED lines=9> */
.L_x_119:
[----:B------:R-:W-:Y:S05]  /*41a0*/  BSYNC B1 ;  /* 0x0000000000017941 */ /* 0x000fea0003800000 */
.L_x_118:
        /* <DEDUP_REMOVED lines=10> */
.L_x_121:
[----:B------:R-:W-:Y:S05]  /*4250*/  BSYNC B1 ;  /* 0x0000000000017941 */ /* 0x000fea0003800000 */
.L_x_120:
        /* <DEDUP_REMOVED lines=10> */
.L_x_123:
[----:B------:R-:W-:Y:S05]  /*4300*/  BSYNC B1 ;  /* 0x0000000000017941 */ /* 0x000fea0003800000 */
.L_x_122:
        /* <DEDUP_REMOVED lines=9> */
.L_x_125:
[----:B------:R-:W-:Y:S05]  /*43a0*/  BSYNC B1 ;  /* 0x0000000000017941 */ /* 0x000fea0003800000 */
.L_x_124:
        /* <DEDUP_REMOVED lines=9> */
.L_x_127:
[----:B------:R-:W-:Y:S05]  /*4440*/  BSYNC B1 ;  /* 0x0000000000017941 */ /* 0x000fea0003800000 */
.L_x_126:
        /* <DEDUP_REMOVED lines=10> */
.L_x_129:
[----:B------:R-:W-:Y:S05]  /*44f0*/  BSYNC B1 ;  /* 0x0000000000017941 */ /* 0x000fea0003800000 */
.L_x_128:
        /* <DEDUP_REMOVED lines=10> */
.L_x_131:
[----:B------:R-:W-:Y:S05]  /*45a0*/  BSYNC B1 ;  /* 0x0000000000017941 */ /* 0x000fea0003800000 */
.L_x_130:
        /* <DEDUP_REMOVED lines=9> */
.L_x_133:
[----:B------:R-:W-:Y:S05]  /*4640*/  BSYNC B1 ;  /* 0x0000000000017941 */ /* 0x000fea0003800000 */
.L_x_132:
        /* <DEDUP_REMOVED lines=9> */
.L_x_135:
[----:B------:R-:W-:Y:S05]  /*46e0*/  BSYNC B1 ;  /* 0x0000000000017941 */ /* 0x000fea0003800000 */
.L_x_134:
        /* <DEDUP_REMOVED lines=10> */
.L_x_137:
[----:B------:R-:W-:Y:S05]  /*4790*/  BSYNC B1 ;  /* 0x0000000000017941 */ /* 0x000fea0003800000 */
.L_x_136:
        /* <DEDUP_REMOVED lines=10> */
.L_x_139:
[----:B------:R-:W-:Y:S05]  /*4840*/  BSYNC B1 ;  /* 0x0000000000017941 */ /* 0x000fea0003800000 */
.L_x_138:
        /* <DEDUP_REMOVED lines=9> */
.L_x_141:
[----:B------:R-:W-:Y:S05]  /*48e0*/  BSYNC B1 ;  /* 0x0000000000017941 */ /* 0x000fea0003800000 */
.L_x_140:
        /* <DEDUP_REMOVED lines=9> */
.L_x_143:
[----:B------:R-:W-:Y:S05]  /*4980*/  BSYNC B1 ;  /* 0x0000000000017941 */ /* 0x000fea0003800000 */
.L_x_142:
        /* <DEDUP_REMOVED lines=10> */
.L_x_145:
[----:B------:R-:W-:Y:S05]  /*4a30*/  BSYNC B1 ;  /* 0x0000000000017941 */ /* 0x000fea0003800000 */
.L_x_144:
        /* <DEDUP_REMOVED lines=10> */
.L_x_147:
[----:B------:R-:W-:Y:S05]  /*4ae0*/  BSYNC B1 ;  /* 0x0000000000017941 */ /* 0x000fea0003800000 */
.L_x_146:
        /* <DEDUP_REMOVED lines=9> */
.L_x_149:
[----:B------:R-:W-:Y:S05]  /*4b80*/  BSYNC B1 ;  /* 0x0000000000017941 */ /* 0x000fea0003800000 */
.L_x_148:
        /* <DEDUP_REMOVED lines=9> */
.L_x_151:
[----:B------:R-:W-:Y:S05]  /*4c20*/  BSYNC B1 ;  /* 0x0000000000017941 */ /* 0x000fea0003800000 */
.L_x_150:
        /* <DEDUP_REMOVED lines=10> */
.L_x_153:
[----:B------:R-:W-:Y:S05]  /*4cd0*/  BSYNC B1 ;  /* 0x0000000000017941 */ /* 0x000fea0003800000 */
.L_x_152:
[----:B-----5:R-:W-:Y:S01]  /*4ce0*/  HADD2.F32 R5, -RZ, R24.H0_H0 ;  /* 0x20000018ff057230 */ /* 0x020fe20000004100 */
[----:B------:R-:W-:Y:S01]  /*4cf0*/  ISETP.GT.AND P0, PT, R4, 0x79, PT ;  /* 0x000000790400780c */ /* 0x000fe20003f04270 */
[----:B------:R-:W-:Y:S01]  /*4d00*/  @P2 IMAD.MOV.U32 R4, RZ, RZ, R10 ;  /* 0x000000ffff042224 */ /* 0x000fe200078e000a */
[----:B------:R-:W-:Y:S02]  /*4d10*/  BSSY B1, `(.L_x_154) ;  /* 0x000000a000017945 */ /* 0x000fe40003800000 */
[----:B------:R-:W-:Y:S01]  /*4d20*/  FMUL R5, R5, R90 ;  /* 0x0000005a05057220 */ /* 0x000fe20000400000 */
[----:B------:R-:W-:-:S03]  /*4d30*/  ISETP.GT.AND P3, PT, R3, RZ, P0 ;  /* 0x000000ff0300720c */ /* 0x000fc60000764270 */
[----:B------:R-:W-:-:S05]  /*4d40*/  FFMA R5, R84, R23, R5 ;  /* 0x0000001754057223 */ /* 0x000fca0000000005 */
[----:B------:R-:W-:-:S04]  /*4d50*/  F2FP.F16.F32.PACK_AB R5, RZ, R5 ;  /* 0x00000005ff05723e */ /* 0x000fc800000000ff */
[----:B0-----:R-:W-:Y:S01]  /*4d60*/  PRMT R14, R5, 0x7610, R14 ;  /* 0x00007610050e7816 */ /* 0x001fe2000000000e */
[----:B------:R-:W-:-:S05]  /*4d70*/  @P2 IMAD.MOV.U32 R5, RZ, RZ, R11 ;  /* 0x000000ffff052224 */ /* 0x000fca00078e000b */
[----:B------:R0:W-:Y:S01]  /*4d80*/  @P2 STG.E.U16 desc[UR38][R4.64+0xf0], R14 ;  /* 0x0000f00e04002986 */ /* 0x0001e2000c101526 */
[----:B------:R-:W-:Y:S05]  /*4d90*/  @!P3 BRA `(.L_x_155) ;  /* 0x000000000004b947 */ /* 0x000fea0003800000 */
[----:B------:R0:W5:Y:S02]  /*4da0*/  LDG.E.LTC128B.U16 R24, desc[UR38][R6.64+0xf2] ;  /* 0x0000f22606187981 */ /* 0x000164000c1e1520 */
.L_x_155:
[----:B------:R-:W-:Y:S05]  /*4db0*/  BSYNC B1 ;  /* 0x0000000000017941 */ /* 0x000fea0003800000 */
.L_x_154:
        /* <DEDUP_REMOVED lines=9> */
.L_x_157:
[----:B------:R-:W-:Y:S05]  /*4e50*/  BSYNC B1 ;  /* 0x0000000000017941 */ /* 0x000fea0003800000 */
.L_x_156:
[----:B-----5:R-:W-:Y:S01]  /*4e60*/  HADD2.F32 R5, -RZ, R24.H0_H0 ;  /* 0x20000018ff057230 */ /* 0x020fe20000004100 */
[----:B------:R-:W-:Y:S01]  /*4e70*/  ISETP.GT.AND P0, PT, R3, 0x8, P0 ;  /* 0x000000080300780c */ /* 0x000fe20000704270 */
[----:B0-----:R-:W-:Y:S01]  /*4e80*/  @P1 IMAD.MOV.U32 R4, RZ, RZ, R12 ;  /* 0x000000ffff041224 */ /* 0x001fe200078e000c */
[----:B------:R-:W-:Y:S02]  /*4e90*/  BSSY B1, `(.L_x_158) ;  /* 0x0000009000017945 */ /* 0x000fe40003800000 */
[----:B------:R-:W-:-:S04]  /*4ea0*/  FMUL R5, R5, R90 ;  /* 0x0000005a05057220 */ /* 0x000fc80000400000 */
[----:B------:R-:W-:-:S05]  /*4eb0*/  FFMA R5, R86, R23, R5 ;  /* 0x0000001756057223 */ /* 0x000fca0000000005 */
[----:B------:R-:W-:-:S04]  /*4ec0*/  F2FP.F16.F32.PACK_AB R5, RZ, R5 ;  /* 0x00000005ff05723e */ /* 0x000fc800000000ff */
[----:B-1-3--:R-:W-:Y:S01]  /*4ed0*/  PRMT R6, R5, 0x7610, R6 ;  /* 0x0000761005067816 */ /* 0x00afe20000000006 */
[----:B------:R-:W-:-:S05]  /*4ee0*/  @P1 IMAD.MOV.U32 R5, RZ, RZ, R13 ;  /* 0x000000ffff051224 */ /* 0x000fca00078e000d */
[----:B------:R0:W-:Y:S01]  /*4ef0*/  @P1 STG.E.U16 desc[UR38][R4.64+0xf0], R6 ;  /* 0x0000f00604001986 */ /* 0x0001e2000c101526 */
[----:B------:R-:W-:Y:S05]  /*4f00*/  @!P0 BRA `(.L_x_159) ;  /* 0x0000000000048947 */ /* 0x000fea0003800000 */
[----:B------:R1:W5:Y:S02]  /*4f10*/  LDG.E.LTC128B.U16 R24, desc[UR38][R8.64+0xf2] ;  /* 0x0000f22608187981 */ /* 0x000364000c1e1520 */
.L_x_159:
[----:B------:R-:W-:Y:S05]  /*4f20*/  BSYNC B1 ;  /* 0x0000000000017941 */ /* 0x000fea0003800000 */
.L_x_158:
[----:B------:R-:W-:Y:S05]  /*4f30*/  @!P0 BRA `(.L_x_160) ;  /* 0x0000001000e88947 */ /* 0x000fea0003800000 */
[----:B-----5:R-:W-:-:S05]  /*4f40*/  HADD2.F32 R3, -RZ, R24.H0_H0 ;  /* 0x20000018ff037230 */ /* 0x020fca0000004100 */
[----:B0-----:R-:W-:-:S04]  /*4f50*/  FMUL R4, R3, R90 ;  /* 0x0000005a03047220 */ /* 0x001fc80000400000 */
[----:B------:R-:W-:-:S05]  /*4f60*/  FFMA R4, R87, R23, R4 ;  /* 0x0000001757047223 */ /* 0x000fca0000000004 */
[----:B------:R-:W-:-:S05]  /*4f70*/  F2FP.F16.F32.PACK_AB R4, RZ, R4 ;  /* 0x00000004ff04723e */ /* 0x000fca00000000ff */
[----:B------:R3:W-:Y:S01]  /*4f80*/  STG.E.U16 desc[UR38][R12.64+0xf2], R4 ;  /* 0x0000f2040c007986 */ /* 0x0007e2000c101526 */
[----:B------:R-:W-:Y:S05]  /*4f90*/  BRA `(.L_x_160) ;  /* 0x0000001000d07947 */ /* 0x000fea0003800000 */
.L_x_35:
[----:B------:R-:W-:Y:S01]  /*4fa0*/  ISETP.GT.AND P3, PT, R4, 0x1, PT ;  /* 0x000000010400780c */ /* 0x000fe20003f64270 */
[----:B------:R-:W-:Y:S01]  /*4fb0*/  ULDC.64 UR4, c[0x0][0x5c0] ;  /* 0x0001700000047ab9 */ /* 0x000fe20000000a00 */
[-C--:B------:R-:W-:Y:S01]  /*4fc0*/  FMUL R24, R24, R23.reuse ;  /* 0x0000001718187220 */ /* 0x080fe20000400000 */
[----:B------:R-:W-:Y:S01]  /*4fd0*/  LEA R6, P4, R106, UR4, 0x1 ;  /* 0x000000046a067c11 */ /* 0x000fe2000f8808ff */
[-C--:B------:R-:W-:Y:S01]  /*4fe0*/  FMUL R25, R25, R23.reuse ;  /* 0x0000001719197220 */ /* 0x080fe20000400000 */
[----:B------:R-:W-:Y:S01]  /*4ff0*/  ISETP.GT.AND P0, PT, R3, RZ, P3 ;  /* 0x000000ff0300720c */ /* 0x000fe20001f04270 */
[-C--:B------:R-:W-:Y:S01]  /*5000*/  FMUL R26, R26, R23.reuse ;  /* 0x000000171a1a7220 */ /* 0x080fe20000400000 */
[----:B------:R-:W-:Y:S01]  /*5010*/  F2FP.F16.F32.PACK_AB R24, RZ, R24 ;  /* 0x00000018ff18723e */ /* 0x000fe200000000ff */
[-C--:B------:R-:W-:Y:S01]  /*5020*/  FMUL R27, R27, R23.reuse ;  /* 0x000000171b1b7220 */ /* 0x080fe20000400000 */
[----:B------:R-:W-:Y:S01]  /*5030*/  LEA.HI.X R7, R106, UR5, R103, 0x1, P4 ;  /* 0x000000056a077c11 */ /* 0x000fe2000a0f0c67 */
[----:B------:R-:W-:Y:S01]  /*5040*/  FMUL R28, R28, R23 ;  /* 0x000000171c1c7220 */ /* 0x000fe20000400000 */
[----:B------:R-:W-:Y:S01]  /*5050*/  F2FP.F16.F32.PACK_AB R25, RZ, R25 ;  /* 0x00000019ff19723e */ /* 0x000fe200000000ff */
[-C--:B------:R-:W-:Y:S01]  /*5060*/  FMUL R29, R29, R23.reuse ;  /* 0x000000171d1d7220 */ /* 0x080fe20000400000 */
[----:B------:R-:W-:Y:S01]  /*5070*/  ISETP.GT.AND P2, PT, R3, 0x8, P2 ;  /* 0x000000080300780c */ /* 0x000fe20001744270 */
[----:B------:R-:W-:Y:S01]  /*5080*/  @P1 STG.E.U16 desc[UR38][R6.64], R24 ;  /* 0x0000001806001986 */ /* 0x000fe2000c101526 */
[----:B------:R-:W-:Y:S01]  /*5090*/  ISETP.GT.AND P1, PT, R4, 0x8, PT ;  /* 0x000000080400780c */ /* 0x000fe20003f24270 */
[-C--:B------:R-:W-:Y:S01]  /*50a0*/  FMUL R30, R30, R23.reuse ;  /* 0x000000171e1e7220 */ /* 0x080fe20000400000 */
[C---:B------:R-:W-:Y:S01]  /*50b0*/  SHF.L.U64.HI R5, R91.reuse, 0x1, R92 ;  /* 0x000000015b057819 */ /* 0x040fe2000001025c */
[----:B------:R-:W-:Y:S01]  /*50c0*/  @P0 STG.E.U16 desc[UR38][R6.64+0x2], R25 ;  /* 0x0000021906000986 */ /* 0x000fe2000c101526 */
[----:B------:R-:W-:Y:S01]  /*50d0*/  LEA R8, P5, R91, R6, 0x1 ;  /* 0x000000065b087211 */ /* 0x000fe200078a08ff */
[-C--:B------:R-:W-:Y:S01]  /*50e0*/  FMUL R31, R31, R23.reuse ;  /* 0x000000171f1f7220 */ /* 0x080fe20000400000 */
[----:B------:R-:W-:Y:S01]  /*50f0*/  ISETP.GT.AND P3, PT, R3, 0x8, P3 ;  /* 0x000000080300780c */ /* 0x000fe20001f64270 */
[-C--:B------:R-:W-:Y:S01]  /*5100*/  FMUL R32, R32, R23.reuse ;  /* 0x0000001720207220 */ /* 0x080fe20000400000 */
[----:B------:R-:W-:Y:S01]  /*5110*/  ISETP.GT.AND P0, PT, R4, 0x9, PT ;  /* 0x000000090400780c */ /* 0x000fe20003f04270 */
[----:B------:R-:W-:Y:S01]  /*5120*/  IMAD.X R9, R5, 0x1, R7, P5 ;  /* 0x0000000105097824 */ /* 0x000fe200028e0607 */
[----:B------:R-:W-:Y:S01]  /*5130*/  ISETP.GT.AND P4, PT, R3, RZ, P1 ;  /* 0x000000ff0300720c */ /* 0x000fe20000f84270 */
[-C--:B------:R-:W-:Y:S01]  /*5140*/  FMUL R33, R33, R23.reuse ;  /* 0x0000001721217220 */ /* 0x080fe20000400000 */
[----:B------:R-:W-:Y:S01]  /*5150*/  F2FP.F16.F32.PACK_AB R26, RZ, R26 ;  /* 0x0000001aff1a723e */ /* 0x000fe200000000ff */
[-C--:B------:R-:W-:Y:S01]  /*5160*/  FMUL R34, R34, R23.reuse ;  /* 0x0000001722227220 */ /* 0x080fe20000400000 */
[----:B------:R-:W-:Y:S01]  /*5170*/  ISETP.GT.AND P5, PT, R3, RZ, P0 ;  /* 0x000000ff0300720c */ /* 0x000fe200007a4270 */
[----:B------:R-:W-:Y:S01]  /*5180*/  FMUL R35, R35, R23 ;  /* 0x0000001723237220 */ /* 0x000fe20000400000 */
[----:B------:R-:W-:Y:S01]  /*5190*/  F2FP.F16.F32.PACK_AB R27, RZ, R27 ;  /* 0x0000001bff1b723e */ /* 0x000fe200000000ff */
[----:B------:R-:W-:Y:S01]  /*51a0*/  @P2 STG.E.U16 desc[UR38][R8.64], R26 ;  /* 0x0000001a08002986 */ /* 0x000fe2000c101526 */
[----:B------:R-:W-:Y:S01]  /*51b0*/  F2FP.F16.F32.PACK_AB R28, RZ, R28 ;  /* 0x0000001cff1c723e */ /* 0x000fe200000000ff */
[-C--:B------:R-:W-:Y:S01]  /*51c0*/  FMUL R36, R36, R23.reuse ;  /* 0x0000001724247220 */ /* 0x080fe20000400000 */
[----:B------:R-:W-:Y:S01]  /*51d0*/  ISETP.GT.AND P2, PT, R3, 0x8, P1 ;  /* 0x000000080300780c */ /* 0x000fe20000f44270 */
[----:B------:R-:W-:Y:S01]  /*51e0*/  @P3 STG.E.U16 desc[UR38][R8.64+0x2], R27 ;  /* 0x0000021b08003986 */ /* 0x000fe2000c101526 */
[----:B------:R-:W-:Y:S01]  /*51f0*/  ISETP.GT.AND P1, PT, R4, 0x10, PT ;  /* 0x000000100400780c */ /* 0x000fe20003f24270 */
[----:B------:R-:W-:Y:S01]  /*5200*/  FMUL R37, R37, R23 ;  /* 0x0000001725257220 */ /* 0x000fe20000400000 */
[----:B------:R-:W-:Y:S01]  /*5210*/  F2FP.F16.F32.PACK_AB R29, RZ, R29 ;  /* 0x0000001dff1d723e */ /* 0x000fe200000000ff */
[----:B------:R-:W-:Y:S01]  /*5220*/  @P4 STG.E.U16 desc[UR38][R6.64+0x10], R28 ;  /* 0x0000101c06004986 */ /* 0x000fe2000c101526 */
[C---:B------:R-:W-:Y:S01]  /*5230*/  ISETP.GT.AND P3, PT, R3.reuse, 0x8, P0 ;  /* 0x000000080300780c */ /* 0x040fe20000764270 */
[-C--:B------:R-:W-:Y:S01]  /*5240*/  FMUL R38, R38, R23.reuse ;  /* 0x0000001726267220 */ /* 0x080fe20000400000 */
[----:B------:R-:W-:Y:S01]  /*5250*/  ISETP.GT.AND P0, PT, R4, 0x11, PT ;  /* 0x000000110400780c */ /* 0x000fe20003f04270 */
[----:B------:R-:W-:Y:S01]  /*5260*/  @P5 STG.E.U16 desc[UR38][R6.64+0x12], R29 ;  /* 0x0000121d06005986 */ /* 0x000fe2000c101526 */
        /* <DEDUP_REMOVED lines=161> */
[----:B------:R-:W-:Y:S01]  /*5c80*/  FMUL R87, R87, R23 ;  /* 0x0000001757577220 */ /* 0x000fe20000400000 */
[----:B------:R-:W-:-:S02]  /*5c90*/  F2FP.F16.F32.PACK_AB R62, RZ, R62 ;  /* 0x0000003eff3e723e */ /* 0x000fc400000000ff */
[C---:B------:R-:W-:Y:S02]  /*5ca0*/  ISETP.GT.AND P5, PT, R3.reuse, RZ, P0 ;  /* 0x000000ff0300720c */ /* 0x040fe400007a4270 */
[----:B------:R-:W-:Y:S01]  /*5cb0*/  F2FP.F16.F32.PACK_AB R63, RZ, R63 ;  /* 0x0000003fff3f723e */ /* 0x000fe200000000ff */
[----:B------:R-:W-:Y:S01]  /*5cc0*/  @P2 STG.E.U16 desc[UR38][R8.64+0x90], R62 ;  /* 0x0000903e08002986 */ /* 0x000fe2000c101526 */
[----:B------:R-:W-:Y:S02]  /*5cd0*/  F2FP.F16.F32.PACK_AB R64, RZ, R64 ;  /* 0x00000040ff40723e */ /* 0x000fe400000000ff */
[C---:B------:R-:W-:Y:S01]  /*5ce0*/  ISETP.GT.AND P2, PT, R3.reuse, 0x8, P1 ;  /* 0x000000080300780c */ /* 0x040fe20000f44270 */
[----:B------:R-:W-:Y:S01]  /*5cf0*/  @P3 STG.E.U16 desc[UR38][R8.64+0x92], R63 ;  /* 0x0000923f08003986 */ /* 0x000fe2000c101526 */
[----:B------:R-:W-:Y:S02]  /*5d00*/  ISETP.GT.AND P1, PT, R4, 0x58, PT ;  /* 0x000000580400780c */ /* 0x000fe40003f24270 */
[----:B------:R-:W-:Y:S01]  /*5d10*/  F2FP.F16.F32.PACK_AB R65, RZ, R65 ;  /* 0x00000041ff41723e */ /* 0x000fe200000000ff */
[----:B------:R-:W-:Y:S01]  /*5d20*/  @P4 STG.E.U16 desc[UR38][R6.64+0xa0], R64 ;  /* 0x0000a04006004986 */ /* 0x000fe2000c101526 */
[----:B------:R-:W-:-:S02]  /*5d30*/  ISETP.GT.AND P3, PT, R3, 0x8, P0 ;  /* 0x000000080300780c */ /* 0x000fc40000764270 */
[----:B------:R-:W-:Y:S01]  /*5d40*/  ISETP.GT.AND P0, PT, R4, 0x59, PT ;  /* 0x000000590400780c */ /* 0x000fe20003f04270 */
[----:B------:R-:W-:Y:S01]  /*5d50*/  @P5 STG.E.U16 desc[UR38][R6.64+0xa2], R65 ;  /* 0x0000a24106005986 */ /* 0x000fe2000c101526 */
[C---:B------:R-:W-:Y:S02]  /*5d60*/  ISETP.GT.AND P4, PT, R3.reuse, RZ, P1 ;  /* 0x000000ff0300720c */ /* 0x040fe40000f84270 */
[----:B------:R-:W-:Y:S02]  /*5d70*/  F2FP.F16.F32.PACK_AB R66, RZ, R66 ;  /* 0x00000042ff42723e */ /* 0x000fe400000000ff */
[----:B------:R-:W-:Y:S02]  /*5d80*/  ISETP.GT.AND P5, PT, R3, RZ, P0 ;  /* 0x000000ff0300720c */ /* 0x000fe400007a4270 */
[----:B------:R-:W-:Y:S01]  /*5d90*/  F2FP.F16.F32.PACK_AB R67, RZ, R67 ;  /* 0x00000043ff43723e */ /* 0x000fe200000000ff */
[----:B------:R-:W-:Y:S01]  /*5da0*/  @P2 STG.E.U16 desc[UR38][R8.64+0xa0], R66 ;  /* 0x0000a04208002986 */ /* 0x000fe2000c101526 */
[----:B------:R-:W-:-:S02]  /*5db0*/  F2FP.F16.F32.PACK_AB R68, RZ, R68 ;  /* 0x00000044ff44723e */ /* 0x000fc400000000ff */
[C---:B------:R-:W-:Y:S01]  /*5dc0*/  ISETP.GT.AND P2, PT, R3.reuse, 0x8, P1 ;  /* 0x000000080300780c */ /* 0x040fe20000f44270 */
[----:B------:R-:W-:Y:S01]  /*5dd0*/  @P3 STG.E.U16 desc[UR38][R8.64+0xa2], R67 ;  /* 0x0000a24308003986 */ /* 0x000fe2000c101526 */
[C---:B------:R-:W-:Y:S02]  /*5de0*/  ISETP.GT.AND P1, PT, R4.reuse, 0x60, PT ;  /* 0x000000600400780c */ /* 0x040fe40003f24270 */
[----:B------:R-:W-:Y:S01]  /*5df0*/  F2FP.F16.F32.PACK_AB R69, RZ, R69 ;  /* 0x00000045ff45723e */ /* 0x000fe200000000ff */
[----:B------:R-:W-:Y:S01]  /*5e00*/  @P4 STG.E.U16 desc[UR38][R6.64+0xb0], R68 ;  /* 0x0000b04406004986 */ /* 0x000fe2000c101526 */
[C---:B------:R-:W-:Y:S02]  /*5e10*/  ISETP.GT.AND P3, PT, R3.reuse, 0x8, P0 ;  /* 0x000000080300780c */ /* 0x040fe40000764270 */
[----:B------:R-:W-:Y:S01]  /*5e20*/  ISETP.GT.AND P0, PT, R4, 0x61, PT ;  /* 0x000000610400780c */ /* 0x000fe20003f04270 */
[----:B------:R-:W-:Y:S01]  /*5e30*/  @P5 STG.E.U16 desc[UR38][R6.64+0xb2], R69 ;  /* 0x0000b24506005986 */ /* 0x000fe2000c101526 */
[----:B------:R-:W-:-:S02]  /*5e40*/  ISETP.GT.AND P4, PT, R3, RZ, P1 ;  /* 0x000000ff0300720c */ /* 0x000fc40000f84270 */
[C---:B------:R-:W-:Y:S02]  /*5e50*/  ISETP.GT.AND P5, PT, R3.reuse, RZ, P0 ;  /* 0x000000ff0300720c */ /* 0x040fe400007a4270 */
[----:B------:R-:W-:Y:S02]  /*5e60*/  F2FP.F16.F32.PACK_AB R70, RZ, R70 ;  /* 0x00000046ff46723e */ /* 0x000fe400000000ff */
[----:B------:R-:W-:Y:S02]  /*5e70*/  F2FP.F16.F32.PACK_AB R71, RZ, R71 ;  /* 0x00000047ff47723e */ /* 0x000fe400000000ff */
[----:B------:R-:W-:Y:S01]  /*5e80*/  F2FP.F16.F32.PACK_AB R72, RZ, R72 ;  /* 0x00000048ff48723e */ /* 0x000fe200000000ff */
[----:B------:R-:W-:Y:S01]  /*5e90*/  @P2 STG.E.U16 desc[UR38][R8.64+0xb0], R70 ;  /* 0x0000b04608002986 */ /* 0x000fe2000c101526 */
[----:B------:R-:W-:Y:S02]  /*5ea0*/  F2FP.F16.F32.PACK_AB R73, RZ, R73 ;  /* 0x00000049ff49723e */ /* 0x000fe400000000ff */
[C---:B------:R-:W-:Y:S01]  /*5eb0*/  ISETP.GT.AND P1, PT, R3.reuse, 0x8, P1 ;  /* 0x000000080300780c */ /* 0x040fe20000f24270 */
[----:B------:R-:W-:Y:S01]  /*5ec0*/  @P3 STG.E.U16 desc[UR38][R8.64+0xb2], R71 ;  /* 0x0000b24708003986 */ /* 0x000fe2000c101526 */
[----:B------:R-:W-:-:S02]  /*5ed0*/  ISETP.GT.AND P2, PT, R3, 0x8, P0 ;  /* 0x000000080300780c */ /* 0x000fc40000744270 */
[C---:B------:R-:W-:Y:S01]  /*5ee0*/  ISETP.GT.AND P0, PT, R4.reuse, 0x69, PT ;  /* 0x000000690400780c */ /* 0x040fe20003f04270 */
[----:B------:R-:W-:Y:S01]  /*5ef0*/  @P4 STG.E.U16 desc[UR38][R6.64+0xc0], R72 ;  /* 0x0000c04806004986 */ /* 0x000fe2000c101526 */
[----:B------:R-:W-:Y:S02]  /*5f00*/  ISETP.GT.AND P4, PT, R4, 0x68, PT ;  /* 0x000000680400780c */ /* 0x000fe40003f84270 */
[----:B------:R-:W-:Y:S01]  /*5f10*/  F2FP.F16.F32.PACK_AB R74, RZ, R74 ;  /* 0x0000004aff4a723e */ /* 0x000fe200000000ff */
[----:B------:R-:W-:Y:S01]  /*5f20*/  @P5 STG.E.U16 desc[UR38][R6.64+0xc2], R73 ;  /* 0x0000c24906005986 */ /* 0x000fe2000c101526 */
[C---:B------:R-:W-:Y:S02]  /*5f30*/  ISETP.GT.AND P5, PT, R3.reuse, RZ, P4 ;  /* 0x000000ff0300720c */ /* 0x040fe400027a4270 */
[----:B------:R-:W-:Y:S01]  /*5f40*/  ISETP.GT.AND P3, PT, R3, RZ, P0 ;  /* 0x000000ff0300720c */ /* 0x000fe20000764270 */
[----:B------:R-:W-:Y:S01]  /*5f50*/  @P1 STG.E.U16 desc[UR38][R8.64+0xc0], R74 ;  /* 0x0000c04a08001986 */ /* 0x000fe2000c101526 */
[----:B------:R-:W-:-:S02]  /*5f60*/  F2FP.F16.F32.PACK_AB R75, RZ, R75 ;  /* 0x0000004bff4b723e */ /* 0x000fc400000000ff */
[----:B------:R-:W-:Y:S02]  /*5f70*/  F2FP.F16.F32.PACK_AB R76, RZ, R76 ;  /* 0x0000004cff4c723e */ /* 0x000fe400000000ff */
[C---:B------:R-:W-:Y:S01]  /*5f80*/  ISETP.GT.AND P4, PT, R3.reuse, 0x8, P4 ;  /* 0x000000080300780c */ /* 0x040fe20002784270 */
[----:B------:R-:W-:Y:S01]  /*5f90*/  @P2 STG.E.U16 desc[UR38][R8.64+0xc2], R75 ;  /* 0x0000c24b08002986 */ /* 0x000fe2000c101526 */
[----:B------:R-:W-:Y:S02]  /*5fa0*/  F2FP.F16.F32.PACK_AB R77, RZ, R77 ;  /* 0x0000004dff4d723e */ /* 0x000fe400000000ff */
[C---:B------:R-:W-:Y:S01]  /*5fb0*/  ISETP.GT.AND P2, PT, R4.reuse, 0x71, PT ;  /* 0x000000710400780c */ /* 0x040fe20003f44270 */
[----:B------:R-:W-:Y:S01]  /*5fc0*/  @P5 STG.E.U16 desc[UR38][R6.64+0xd0], R76 ;  /* 0x0000d04c06005986 */ /* 0x000fe2000c101526 */
[----:B------:R-:W-:Y:S02]  /*5fd0*/  ISETP.GT.AND P5, PT, R3, 0x8, P0 ;  /* 0x000000080300780c */ /* 0x000fe400007a4270 */
[C---:B------:R-:W-:Y:S01]  /*5fe0*/  ISETP.GT.AND P1, PT, R4.reuse, 0x78, PT ;  /* 0x000000780400780c */ /* 0x040fe20003f24270 */
[----:B------:R-:W-:Y:S01]  /*5ff0*/  @P3 STG.E.U16 desc[UR38][R6.64+0xd2], R77 ;  /* 0x0000d24d06003986 */ /* 0x000fe2000c101526 */
[----:B------:R-:W-:-:S02]  /*6000*/  ISETP.GT.AND P3, PT, R4, 0x70, PT ;  /* 0x000000700400780c */ /* 0x000fc40003f64270 */
[----:B------:R-:W-:Y:S01]  /*6010*/  ISETP.GT.AND P0, PT, R4, 0x79, PT ;  /* 0x000000790400780c */ /* 0x000fe20003f04270 */
[----:B------:R-:W-:Y:S01]  /*6020*/  @P4 IMAD.MOV.U32 R4, RZ, RZ, R8 ;  /* 0x000000ffff044224 */ /* 0x000fe200078e0008 */
[----:B------:R-:W-:Y:S01]  /*6030*/  F2FP.F16.F32.PACK_AB R78, RZ, R78 ;  /* 0x0000004eff4e723e */ /* 0x000fe200000000ff */
[----:B------:R-:W-:Y:S01]  /*6040*/  @P4 IMAD.MOV.U32 R5, RZ, RZ, R9 ;  /* 0x000000ffff054224 */ /* 0x000fe200078e0009 */
[----:B------:R-:W-:Y:S02]  /*6050*/  F2FP.F16.F32.PACK_AB R79, RZ, R79 ;  /* 0x0000004fff4f723e */ /* 0x000fe400000000ff */
[----:B------:R-:W-:Y:S02]  /*6060*/  F2FP.F16.F32.PACK_AB R80, RZ, R80 ;  /* 0x00000050ff50723e */ /* 0x000fe400000000ff */
[----:B------:R0:W-:Y:S01]  /*6070*/  @P4 STG.E.U16 desc[UR38][R4.64+0xd0], R78 ;  /* 0x0000d04e04004986 */ /* 0x0001e2000c101526 */
[----:B------:R-:W-:Y:S02]  /*6080*/  ISETP.GT.AND P4, PT, R3, RZ, P2 ;  /* 0x000000ff0300720c */ /* 0x000fe40001784270 */
[----:B------:R-:W-:-:S02]  /*6090*/  F2FP.F16.F32.PACK_AB R81, RZ, R81 ;  /* 0x00000051ff51723e */ /* 0x000fc400000000ff */
[----:B------:R-:W-:Y:S02]  /*60a0*/  ISETP.GT.AND P2, PT, R3, 0x8, P2 ;  /* 0x000000080300780c */ /* 0x000fe40001744270 */
[----:B------:R-:W-:Y:S02]  /*60b0*/  F2FP.F16.F32.PACK_AB R82, RZ, R82 ;  /* 0x00000052ff52723e */ /* 0x000fe400000000ff */
[----:B------:R-:W-:Y:S02]  /*60c0*/  F2FP.F16.F32.PACK_AB R83, RZ, R83 ;  /* 0x00000053ff53723e */ /* 0x000fe400000000ff */
[----:B------:R-:W-:Y:S01]  /*60d0*/  F2FP.F16.F32.PACK_AB R84, RZ, R84 ;  /* 0x00000054ff54723e */ /* 0x000fe200000000ff */
[----:B0-----:R-:W-:Y:S01]  /*60e0*/  @P5 IMAD.MOV.U32 R4, RZ, RZ, R8 ;  /* 0x000000ffff045224 */ /* 0x001fe200078e0008 */
[----:B------:R-:W-:Y:S01]  /*60f0*/  F2FP.F16.F32.PACK_AB R85, RZ, R85 ;  /* 0x00000055ff55723e */ /* 0x000fe200000000ff */
[----:B------:R-:W-:Y:S01]  /*6100*/  @P5 IMAD.MOV.U32 R5, RZ, RZ, R9 ;  /* 0x000000ffff055224 */ /* 0x000fe200078e0009 */
[----:B------:R-:W-:-:S02]  /*6110*/  F2FP.F16.F32.PACK_AB R86, RZ, R86 ;  /* 0x00000056ff56723e */ /* 0x000fc400000000ff */
[----:B------:R-:W-:Y:S02]  /*6120*/  F2FP.F16.F32.PACK_AB R87, RZ, R87 ;  /* 0x00000057ff57723e */ /* 0x000fe400000000ff */
[----:B------:R0:W-:Y:S01]  /*6130*/  @P5 STG.E.U16 desc[UR38][R4.64+0xd2], R79 ;  /* 0x0000d24f04005986 */ /* 0x0001e2000c101526 */
[C---:B------:R-:W-:Y:S02]  /*6140*/  ISETP.GT.AND P5, PT, R3.reuse, RZ, P3 ;  /* 0x000000ff0300720c */ /* 0x040fe40001fa4270 */
[----:B------:R-:W-:-:S11]  /*6150*/  ISETP.GT.AND P3, PT, R3, 0x8, P3 ;  /* 0x000000080300780c */ /* 0x000fd60001f64270 */
[----:B0-----:R-:W-:Y:S02]  /*6160*/  @P5 IMAD.MOV.U32 R4, RZ, RZ, R6 ;  /* 0x000000ffff045224 */ /* 0x001fe400078e0006 */
[----:B------:R-:W-:-:S05]  /*6170*/  @P5 IMAD.MOV.U32 R5, RZ, RZ, R7 ;  /* 0x000000ffff055224 */ /* 0x000fca00078e0007 */
[----:B------:R0:W-:Y:S01]  /*6180*/  @P5 STG.E.U16 desc[UR38][R4.64+0xe0], R80 ;  /* 0x0000e05004005986 */ /* 0x0001e2000c101526 */
[C---:B------:R-:W-:Y:S02]  /*6190*/  ISETP.GT.AND P5, PT, R3.reuse, RZ, P0 ;  /* 0x000000ff0300720c */ /* 0x040fe400007a4270 */
[----:B------:R-:W-:Y:S01]  /*61a0*/  ISETP.GT.AND P0, PT, R3, 0x8, P0 ;  /* 0x000000080300780c */ /* 0x000fe20000704270 */
[----:B0-----:R-:W-:Y:S02]  /*61b0*/  @P4 IMAD.MOV.U32 R4, RZ, RZ, R6 ;  /* 0x000000ffff044224 */ /* 0x001fe400078e0006 */
[----:B------:R-:W-:-:S05]  /*61c0*/  @P4 IMAD.MOV.U32 R5, RZ, RZ, R7 ;  /* 0x000000ffff054224 */ /* 0x000fca00078e0007 */
[----:B------:R0:W-:Y:S01]  /*61d0*/  @P4 STG.E.U16 desc[UR38][R4.64+0xe2], R81 ;  /* 0x0000e25104004986 */ /* 0x0001e2000c101526 */
[C---:B------:R-:W-:Y:S02]  /*61e0*/  ISETP.GT.AND P4, PT, R3.reuse, RZ, P1 ;  /* 0x000000ff0300720c */ /* 0x040fe40000f84270 */
[----:B------:R-:W-:Y:S01]  /*61f0*/  ISETP.GT.AND P1, PT, R3, 0x8, P1 ;  /* 0x000000080300780c */ /* 0x000fe20000f24270 */
[----:B0-----:R-:W-:Y:S02]  /*6200*/  @P3 IMAD.MOV.U32 R4, RZ, RZ, R8 ;  /* 0x000000ffff043224 */ /* 0x001fe400078e0008 */
[----:B------:R-:W-:-:S05]  /*6210*/  @P3 IMAD.MOV.U32 R5, RZ, RZ, R9 ;  /* 0x000000ffff053224 */ /* 0x000fca00078e0009 */
[----:B------:R0:W-:Y:S02]  /*6220*/  @P3 STG.E.U16 desc[UR38][R4.64+0xe0], R82 ;  /* 0x0000e05204003986 */ /* 0x0001e4000c101526 */
[----:B0-----:R-:W-:Y:S02]  /*6230*/  @P2 IMAD.MOV.U32 R4, RZ, RZ, R8 ;  /* 0x000000ffff042224 */ /* 0x001fe400078e0008 */
[----:B------:R-:W-:-:S05]  /*6240*/  @P2 IMAD.MOV.U32 R5, RZ, RZ, R9 ;  /* 0x000000ffff052224 */ /* 0x000fca00078e0009 */
[----:B------:R0:W-:Y:S02]  /*6250*/  @P2 STG.E.U16 desc[UR38][R4.64+0xe2], R83 ;  /* 0x0000e25304002986 */ /* 0x0001e4000c101526 */
[----:B0-----:R-:W-:Y:S02]  /*6260*/  @P4 IMAD.MOV.U32 R4, RZ, RZ, R6 ;  /* 0x000000ffff044224 */ /* 0x001fe400078e0006 */
[----:B------:R-:W-:-:S05]  /*6270*/  @P4 IMAD.MOV.U32 R5, RZ, RZ, R7 ;  /* 0x000000ffff054224 */ /* 0x000fca00078e0007 */
[----:B------:R0:W-:Y:S04]  /*6280*/  @P4 STG.E.U16 desc[UR38][R4.64+0xf0], R84 ;  /* 0x0000f05404004986 */ /* 0x0001e8000c101526 */
[----:B------:R1:W-:Y:S01]  /*6290*/  @P5 STG.E.U16 desc[UR38][R6.64+0xf2], R85 ;  /* 0x0000f25506005986 */ /* 0x0003e2000c101526 */
[----:B0-----:R-:W-:Y:S02]  /*62a0*/  @P1 IMAD.MOV.U32 R4, RZ, RZ, R8 ;  /* 0x000000ffff041224 */ /* 0x001fe400078e0008 */
[----:B------:R-:W-:-:S05]  /*62b0*/  @P1 IMAD.MOV.U32 R5, RZ, RZ, R9 ;  /* 0x000000ffff051224 */ /* 0x000fca00078e0009 */
[----:B------:R1:W-:Y:S04]  /*62c0*/  @P1 STG.E.U16 desc[UR38][R4.64+0xf0], R86 ;  /* 0x0000f05604001986 */ /* 0x0003e8000c101526 */
[----:B------:R1:W-:Y:S02]  /*62d0*/  @P0 STG.E.U16 desc[UR38][R8.64+0xf2], R87 ;  /* 0x0000f25708000986 */ /* 0x0003e4000c101526 */
.L_x_160:
[----:B------:R-:W-:Y:S05]  /*62e0*/  BSYNC B0 ;  /* 0x0000000000007941 */ /* 0x000fea0003800000 */
.L_x_34:
[----:B------:R-:W-:Y:S01]  /*62f0*/  IADD3 R16, P0, R16, UR36, RZ ;  /* 0x0000002410107c10 */ /* 0x000fe2000ff1e0ff */
[----:B------:R-:W-:Y:S01]  /*6300*/  ULDC.64 UR4, c[0x0][0x650] ;  /* 0x0001940000047ab9 */ /* 0x000fe20000000a00 */
[----:B------:R-:W-:Y:S01]  /*6310*/  PRMT R3, RZ, 0x7610, R3 ;  /* 0x00007610ff037816 */ /* 0x000fe20000000003 */
[----:B------:R-:W-:Y:S01]  /*6320*/  IMAD.MOV.U32 R100, RZ, RZ, -0x1 ;  /* 0xffffffffff647424 */ /* 0x000fe200078e00ff */
[----:B------:R-:W-:Y:S01]  /*6330*/  IADD3.X R17, R17, UR42, RZ, P0, !PT ;  /* 0x0000002a11117c10 */ /* 0x000fe200087fe4ff */
[----:B------:R-:W-:Y:S01]  /*6340*/  IMAD.MOV.U32 R101, RZ, RZ, -0x1 ;  /* 0xffffffffff657424 */ /* 0x000fe200078e00ff */
[----:B------:R-:W-:-:S04]  /*6350*/  ISETP.GE.U32.AND P0, PT, R16, UR4, PT ;  /* 0x0000000410007c0c */ /* 0x000fc8000bf06070 */
[----:B------:R-:W-:-:S13]  /*6360*/  ISETP.GE.U32.AND.EX P0, PT, R17, UR5, PT, P0 ;  /* 0x0000000511007c0c */ /* 0x000fda000bf06100 */
[----:B------:R-:W-:Y:S05]  /*6370*/  @P0 BRA `(.L_x_161) ;  /* 0x00000004004c0947 */ /* 0x000fea0003800000 */
[----:B------:R-:W0:Y:S01]  /*6380*/  LDC.64 R10, c[0x0][0x628] ;  /* 0x00018a00ff0a7b82 */ /* 0x000e220000000a00 */
[----:B---3--:R-:W3:Y:S01]  /*6390*/  S2R R12, SR_CTAID.X ;  /* 0x00000000000c7919 */ /* 0x008ee20000002500 */
[----:B-12-4-:R-:W-:Y:S02]  /*63a0*/  IMAD.MOV.U32 R8, RZ, RZ, R16 ;  /* 0x000000ffff087224 */ /* 0x016fe400078e0010 */
[----:B------:R-:W-:Y:S01]  /*63b0*/  IMAD.MOV.U32 R9, RZ, RZ, R17 ;  /* 0x000000ffff097224 */ /* 0x000fe200078e0011 */
[----:B------:R-:W1:Y:S03]  /*63c0*/  S2R R20, SR_CTAID.Y ;  /* 0x0000000000147919 */ /* 0x000e660000002600 */
[----:B------:R-:W2:Y:S08]  /*63d0*/  LDC R0, c[0x0][0x630] ;  /* 0x00018c00ff007b82 */ /* 0x000eb00000000800 */
[----:B------:R-:W4:Y:S01]  /*63e0*/  LDC.64 R14, c[0x0][0x620] ;  /* 0x00018800ff0e7b82 */ /* 0x000f220000000a00 */
[----:B0-----:R-:W-:-:S04]  /*63f0*/  ISETP.NE.U32.AND P0, PT, R10, RZ, PT ;  /* 0x000000ff0a00720c */ /* 0x001fc80003f05070 */
[----:B------:R-:W-:-:S13]  /*6400*/  ISETP.NE.AND.EX P0, PT, R11, RZ, PT, P0 ;  /* 0x000000ff0b00720c */ /* 0x000fda0003f05300 */
[----:B-1234-:R-:W-:Y:S05]  /*6410*/  @!P0 BRA `(.L_x_162) ;  /* 0x0000000000288947 */ /* 0x01efea0003800000 */
        /* <DEDUP_REMOVED lines=10> */
.L_x_162:
[-CC-:B------:R-:W-:Y:S01]  /*64c0*/  SHF.R.U64 R101, R8, R0.reuse, R9.reuse ;  /* 0x0000000008657219 */ /* 0x180fe20000001209 */
[----:B------:R-:W0:Y:S01]  /*64d0*/  LDC.64 R26, c[0x0][0x640] ;  /* 0x00019000ff1a7b82 */ /* 0x000e220000000a00 */
[----:B------:R-:W-:Y:S01]  /*64e0*/  SHF.R.U32.HI R0, RZ, R0, R9 ;  /* 0x00000000ff007219 */ /* 0x000fe20000011609 */
[----:B------:R-:W-:Y:S01]  /*64f0*/  ULDC UR4, c[0x0][0x150] ;  /* 0x0000540000047ab9 */ /* 0x000fe20000000800 */
[----:B------:R-:W-:Y:S02]  /*6500*/  IADD3 R3, P0, RZ, -R101, RZ ;  /* 0x80000065ff037210 */ /* 0x000fe40007f1e0ff */
[----:B------:R-:W-:-:S03]  /*6510*/  I2FP.F32.U32 R7, R12 ;  /* 0x0000000c00077245 */ /* 0x000fc60000201000 */
[----:B------:R-:W1:Y:S01]  /*6520*/  LDC R6, c[0x0][0x618] ;  /* 0x00018600ff067b82 */ /* 0x000e620000000800 */
[----:B------:R-:W-:Y:S02]  /*6530*/  IMAD.X R5, RZ, RZ, ~R0, P0 ;  /* 0x000000ffff057224 */ /* 0x000fe400000e0e00 */
[----:B------:R-:W-:Y:S01]  /*6540*/  FMUL R7, R7, UR4 ;  /* 0x0000000407077c20 */ /* 0x000fe20008400000 */
[----:B------:R-:W-:Y:S01]  /*6550*/  ULDC UR4, c[0x0][0x154] ;  /* 0x0000550000047ab9 */ /* 0x000fe20000000800 */
[-C--:B------:R-:W-:Y:S02]  /*6560*/  IMAD R0, R5, R14.reuse, RZ ;  /* 0x0000000e05007224 */ /* 0x080fe400078e02ff */
[C---:B------:R-:W-:Y:S01]  /*6570*/  IMAD.WIDE.U32 R4, R3.reuse, R14, R16 ;  /* 0x0000000e03047225 */ /* 0x040fe200078e0010 */
[----:B------:R-:W2:Y:S01]  /*6580*/  LDC R8, c[0x0][0x608] ;  /* 0x00018200ff087b82 */ /* 0x000ea20000000800 */
[----:B------:R-:W3:Y:S02]  /*6590*/  F2I.U32.TRUNC.NTZ R7, R7 ;  /* 0x0000000700077305 */ /* 0x000ee4000020f000 */
[----:B------:R-:W-:Y:S01]  /*65a0*/  IMAD R3, R3, R15, R0 ;  /* 0x0000000f03037224 */ /* 0x000fe200078e0200 */
[----:B------:R-:W-:-:S03]  /*65b0*/  I2FP.F32.U32 R0, R20 ;  /* 0x0000001400007245 */ /* 0x000fc60000201000 */
[----:B------:R-:W-:Y:S01]  /*65c0*/  IMAD.IADD R3, R5, 0x1, R3 ;  /* 0x0000000105037824 */ /* 0x000fe200078e0203 */
[----:B------:R-:W4:Y:S01]  /*65d0*/  LDC R11, c[0x0][0x658] ;  /* 0x00019600ff0b7b82 */ /* 0x000f220000000800 */
[----:B0-----:R-:W-:-:S04]  /*65e0*/  ISETP.NE.U32.AND P0, PT, R26, RZ, PT ;  /* 0x000000ff1a00720c */ /* 0x001fc80003f05070 */
[----:B------:R-:W-:-:S03]  /*65f0*/  ISETP.NE.AND.EX P0, PT, R27, RZ, PT, P0 ;  /* 0x000000ff1b00720c */ /* 0x000fc60003f05300 */
[----:B------:R-:W0:Y:S01]  /*6600*/  LDC R9, c[0x0][0x144] ;  /* 0x00005100ff097b82 */ /* 0x000e220000000800 */
[-C--:B-1----:R-:W-:Y:S01]  /*6610*/  SHF.R.U64 R10, R4, R6.reuse, R3 ;  /* 0x00000006040a7219 */ /* 0x082fe20000001203 */
[----:B---3--:R-:W-:Y:S01]  /*6620*/  IMAD.MOV R7, RZ, RZ, -R7 ;  /* 0x000000ffff077224 */ /* 0x008fe200078e0a07 */
[----:B------:R-:W-:Y:S01]  /*6630*/  SHF.R.U32.HI R3, RZ, R6, R3 ;  /* 0x00000006ff037219 */ /* 0x000fe20000011603 */
[----:B------:R-:W-:-:S04]  /*6640*/  FMUL R6, R0, UR4 ;  /* 0x0000000400067c20 */ /* 0x000fc80008400000 */
[----:B------:R-:W1:Y:S01]  /*6650*/  LDC R21, c[0x0][0x148] ;  /* 0x00005200ff157b82 */ /* 0x000e620000000800 */
[----:B------:R3:W0:Y:S01]  /*6660*/  F2I.U32.TRUNC.NTZ R14, R6 ;  /* 0x00000006000e7305 */ /* 0x000622000020f000 */
[-CC-:B--2---:R-:W-:Y:S02]  /*6670*/  SHF.R.U64 R13, R10, R8.reuse, R3.reuse ;  /* 0x000000080a0d7219 */ /* 0x184fe40000001203 */
[----:B------:R-:W-:-:S04]  /*6680*/  SHF.R.U32.HI R0, RZ, R8, R3 ;  /* 0x00000008ff007219 */ /* 0x000fc80000011603 */
[----:B-----5:R-:W2:Y:S01]  /*6690*/  LDC R24, c[0x0][0x648] ;  /* 0x00019200ff187b82 */ /* 0x020ea20000000800 */
[-CC-:B----4-:R-:W-:Y:S02]  /*66a0*/  SHF.R.U64 R15, R13, R11.reuse, R0.reuse ;  /* 0x0000000b0d0f7219 */ /* 0x190fe40000001200 */
[----:B------:R-:W-:-:S03]  /*66b0*/  SHF.R.U32.HI R5, RZ, R11, R0 ;  /* 0x0000000bff057219 */ /* 0x000fc60000011600 */
[----:B------:R-:W-:Y:S02]  /*66c0*/  IMAD.MOV.U32 R4, RZ, RZ, R15 ;  /* 0x000000ffff047224 */ /* 0x000fe400078e000f */
[----:B------:R-:W4:Y:S01]  /*66d0*/  LDC R28, c[0x0][0x638] ;  /* 0x00018e00ff1c7b82 */ /* 0x000f220000000800 */
[----:B0-----:R-:W-:-:S07]  /*66e0*/  IMAD R25, R9, R7, R12 ;  /* 0x0000000709197224 */ /* 0x001fce00078e020c */
[----:B------:R-:W0:Y:S08]  /*66f0*/  LDC R29, c[0x0][0x610] ;  /* 0x00018400ff1d7b82 */ /* 0x000e300000000800 */
[----:B------:R-:W0:Y:S01]  /*6700*/  LDC R30, c[0x0][0x600] ;  /* 0x00018000ff1e7b82 */ /* 0x000e220000000800 */
[----:B-123--:R-:W-:Y:S05]  /*6710*/  @!P0 BRA `(.L_x_163) ;  /* 0x0000000000288947 */ /* 0x00efea0003800000 */
[----:B------:R-:W1:Y:S02]  /*6720*/  LDC R0, c[0x0][0x64c] ;  /* 0x00019300ff007b82 */ /* 0x000e640000000800 */
[----:B-1----:R-:W-:-:S05]  /*6730*/  IADD3 R3, P0, R15, R0, RZ ;  /* 0x000000000f037210 */ /* 0x002fca0007f1e0ff */
        /* <DEDUP_REMOVED lines=8> */
.L_x_163:
[----:B------:R-:W-:Y:S01]  /*67c0*/  ISETP.NE.AND P0, PT, R2, 0x1, PT ;  /* 0x000000010200780c */ /* 0x000fe20003f05270 */
[----:B------:R-:W-:Y:S01]  /*67d0*/  IMAD.MOV R14, RZ, RZ, -R14 ;  /* 0x000000ffff0e7224 */ /* 0x000fe200078e0a0e */
[----:B------:R-:W-:Y:S02]  /*67e0*/  SHF.R.U64 R3, R4, R24, R5 ;  /* 0x0000001804037219 */ /* 0x000fe40000001205 */
[----:B------:R-:W-:Y:S02]  /*67f0*/  LOP3.LUT R0, R13, R98, RZ, 0xc0, !PT ;  /* 0x000000620d007212 */ /* 0x000fe400078ec0ff */
[----:B------:R-:W-:Y:S01]  /*6800*/  LOP3.LUT R10, R10, R97, RZ, 0xc0, !PT ;  /* 0x000000610a0a7212 */ /* 0x000fe200078ec0ff */
[----:B------:R-:W-:Y:S02]  /*6810*/  IMAD.MOV R4, RZ, RZ, -R3 ;  /* 0x000000ffff047224 */ /* 0x000fe400078e0a03 */
[----:B------:R-:W-:Y:S02]  /*6820*/  IMAD R0, R93, R3, R0 ;  /* 0x000000035d007224 */ /* 0x000fe400078e0200 */
[----:B----4-:R-:W-:-:S02]  /*6830*/  IMAD R3, R4, R28, R15 ;  /* 0x0000001c04037224 */ /* 0x010fc400078e020f */
[----:B------:R-:W-:Y:S02]  /*6840*/  @P0 IMAD R25, R21, R14, R20 ;  /* 0x0000000e15190224 */ /* 0x000fe400078e0214 */
[----:B0-----:R-:W-:Y:S02]  /*6850*/  IMAD R5, R3, R30, R10 ;  /* 0x0000001e03057224 */ /* 0x001fe400078e020a */
[----:B------:R-:W-:Y:S02]  /*6860*/  IMAD R0, R0, R29, R25 ;  /* 0x0000001d00007224 */ /* 0x000fe400078e0219 */
[----:B------:R-:W-:-:S03]  /*6870*/  IMAD.MOV.U32 R4, RZ, RZ, 0x1 ;  /* 0x00000001ff047424 */ /* 0x000fc600078e00ff */
[----:B------:R-:W-:Y:S02]  /*6880*/  SEL R100, R5, R0, !P0 ;  /* 0x0000000005647207 */ /* 0x000fe40004000000 */
[----:B------:R-:W-:Y:S02]  /*6890*/  PRMT R3, R4, 0x7610, R3 ;  /* 0x0000761004037816 */ /* 0x000fe40000000003 */
[----:B------:R-:W-:-:S07]  /*68a0*/  SEL R0, R0, R5, !P0 ;  /* 0x0000000500007207 */ /* 0x000fce0004000000 */
.L_x_161:
[----:B------:R-:W-:Y:S01]  /*68b0*/  UIMAD.WIDE.U32 UR4, UR41, 0x24924925, URZ ;  /* 0x24924925290478a5 */ /* 0x000fe2000f8e003f */
[----:B------:R-:W-:Y:S01]  /*68c0*/  LOP3.LUT P0, RZ, R3, 0xff, RZ, 0xc0, !PT ;  /* 0x000000ff03ff7812 */ /* 0x000fe2000780c0ff */
[----:B------:R-:W-:Y:S02]  /*68d0*/  IMAD.MOV.U32 R103, RZ, RZ, R0 ;  /* 0x000000ffff677224 */ /* 0x000fe400078e0000 */
[----:B------:R-:W-:-:S04]  /*68e0*/  UIADD3 UR4, UR41, -UR5, URZ ;  /* 0x8000000529047290 */ /* 0x000fc8000fffe03f */
[----:B------:R-:W-:-:S04]  /*68f0*/  ULEA.HI UR4, UR4, UR5, URZ, 0x1f ;  /* 0x0000000504047291 */ /* 0x000fc8000f8ff83f */
[----:B------:R-:W-:-:S04]  /*6900*/  USHF.R.U32.HI UR4, URZ, 0x2, UR4 ;  /* 0x000000023f047899 */ /* 0x000fc80008011604 */
[----:B------:R-:W-:Y:S01]  /*6910*/  UIMAD UR41, UR4, -0x7, UR41 ;  /* 0xfffffff9042978a4 */ /* 0x000fe2000f8e0229 */
[----:B------:R-:W-:Y:S11]  /*6920*/  @P0 BRA `(.L_x_164) ;  /* 0xffffffa800f40947 */ /* 0x000ff6000383ffff */
[----:B------:R-:W-:Y:S05]  /*6930*/  EXIT ;  /* 0x000000000000794d */ /* 0x000fea0003800000 */
.L_x_7:
        /* <DEDUP_REMOVED lines=26> */
.L_x_166:
[----:B------:R-:W0:Y:S01]  /*6ae0*/  LDC.64 R28, c[0x0][0x640] ;  /* 0x00019000ff1c7b82 */ /* 0x000e220000000a00 */
[-CC-:B------:R-:W-:Y:S01]  /*6af0*/  SHF.R.U64 R21, R14, R8.reuse, R15.reuse ;  /* 0x000000080e157219 */ /* 0x180fe2000000120f */
[----:B------:R-:W-:Y:S01]  /*6b00*/  IMAD.MOV.U32 R31, RZ, RZ, 0x1 ;  /* 0x00000001ff1f7424 */ /* 0x000fe200078e00ff */
[----:B------:R-:W-:Y:S02]  /*6b10*/  SHF.R.U32.HI R7, RZ, R8, R15 ;  /* 0x00000008ff077219 */ /* 0x000fe4000001160f */
[----:B------:R-:W-:-:S03]  /*6b20*/  IADD3 R13, P0, RZ, -R21, RZ ;  /* 0x80000015ff0d7210 */ /* 0x000fc60007f1e0ff */
[----:B------:R-:W1:Y:S02]  /*6b30*/  LDC R12, c[0x0][0x618] ;  /* 0x00018600ff0c7b82 */ /* 0x000e640000000800 */
[----:B------:R-:W-:Y:S02]  /*6b40*/  IMAD.X R7, RZ, RZ, ~R7, P0 ;  /* 0x000000ffff077224 */ /* 0x000fe400000e0e07 */
[----:B------:R-:W-:-:S04]  /*6b50*/  IMAD.WIDE.U32 R10, R13, R24, R16 ;  /* 0x000000180d0a7225 */ /* 0x000fc800078e0010 */
[----:B------:R-:W2:Y:S01]  /*6b60*/  LDC R14, c[0x0][0x608] ;  /* 0x00018200ff0e7b82 */ /* 0x000ea20000000800 */
[----:B------:R-:W-:-:S04]  /*6b70*/  IMAD R8, R7, R24, RZ ;  /* 0x0000001807087224 */ /* 0x000fc800078e02ff */
[----:B------:R-:W-:-:S03]  /*6b80*/  IMAD R7, R13, R25, R8 ;  /* 0x000000190d077224 */ /* 0x000fc600078e0208 */
[----:B------:R-:W3:Y:S01]  /*6b90*/  LDC R26, c[0x0][0x658] ;  /* 0x00019600ff1a7b82 */ /* 0x000ee20000000800 */
[----:B------:R-:W-:Y:S01]  /*6ba0*/  IMAD.IADD R7, R11, 0x1, R7 ;  /* 0x000000010b077824 */ /* 0x000fe200078e0207 */
[----:B0-----:R-:W-:Y:S01]  /*6bb0*/  ISETP.NE.U32.AND P0, PT, R28, RZ, PT ;  /* 0x000000ff1c00720c */ /* 0x001fe20003f05070 */
[----:B------:R-:W-:-:S03]  /*6bc0*/  IMAD.MOV.U32 R11, RZ, RZ, -0x1 ;  /* 0xffffffffff0b7424 */ /* 0x000fc600078e00ff */
        /* <DEDUP_REMOVED lines=8> */
[-C--:B---3--:R-:W-:Y:S02]  /*6c50*/  SHF.L.U32 R10, R11, R26.reuse, RZ ;  /* 0x0000001a0b0a7219 */ /* 0x088fe400000006ff */
[--C-:B------:R-:W-:Y:S02]  /*6c60*/  SHF.R.U64 R24, R22, R26, R7.reuse ;  /* 0x0000001a16187219 */ /* 0x100fe40000001207 */
[----:B------:R-:W-:Y:S02]  /*6c70*/  LOP3.LUT R33, RZ, R10, RZ, 0x33, !PT ;  /* 0x0000000aff217212 */ /* 0x000fe400078e33ff */
[----:B------:R-:W-:Y:S01]  /*6c80*/  SHF.R.U32.HI R11, RZ, R26, R7 ;  /* 0x0000001aff0b7219 */ /* 0x000fe20000011607 */
[----:B------:R-:W3:Y:S01]  /*6c90*/  LDC R30, c[0x0][0x610] ;  /* 0x00018400ff1e7b82 */ /* 0x000ee20000000800 */
[----:B------:R-:W-:Y:S01]  /*6ca0*/  IMAD.MOV.U32 R10, RZ, RZ, R24 ;  /* 0x000000ffff0a7224 */ /* 0x000fe200078e0018 */
[----:B------:R-:W-:Y:S06]  /*6cb0*/  @!P0 BRA `(.L_x_167) ;  /* 0x0000000000288947 */ /* 0x000fec0003800000 */
        /* <DEDUP_REMOVED lines=10> */
.L_x_167:
[----:B------:R-:W-:Y:S02]  /*6d60*/  ISETP.NE.AND P0, PT, R2, 0x1, PT ;  /* 0x000000010200780c */ /* 0x000fe40003f05270 */
[----:B-1----:R-:W-:Y:S01]  /*6d70*/  SHF.R.U64 R8, R10, R8, R11 ;  /* 0x000000080a087219 */ /* 0x002fe2000000120b */
[----:B0-----:R-:W-:Y:S01]  /*6d80*/  VIADD R11, R25, 0xffffffff ;  /* 0xffffffff190b7836 */ /* 0x001fe20000000000 */
[----:B------:R-:W-:Y:S02]  /*6d90*/  SHF.L.U32 R31, R31, R26, RZ ;  /* 0x0000001a1f1f7219 */ /* 0x000fe400000006ff */
[----:B------:R-:W-:Y:S01]  /*6da0*/  LOP3.LUT R5, R22, R33, RZ, 0xc0, !PT ;  /* 0x0000002116057212 */ /* 0x000fe200078ec0ff */
[----:B------:R-:W-:-:S04]  /*6db0*/  IMAD.MOV R7, RZ, RZ, -R8 ;  /* 0x000000ffff077224 */ /* 0x000fc800078e0a08 */
[----:B------:R-:W-:Y:S02]  /*6dc0*/  IMAD R5, R31, R8, R5 ;  /* 0x000000081f057224 */ /* 0x000fe400078e0205 */
[----:B------:R-:W-:Y:S01]  /*6dd0*/  @P0 IMAD R6, R9, R23, R4 ;  /* 0x0000001709060224 */ /* 0x000fe200078e0204 */
[----:B------:R-:W-:Y:S01]  /*6de0*/  LOP3.LUT R9, R20, R11, RZ, 0xc0, !PT ;  /* 0x0000000b14097212 */ /* 0x000fe200078ec0ff */
[----:B--2---:R-:W-:Y:S02]  /*6df0*/  IMAD R4, R7, R27, R24 ;  /* 0x0000001b07047224 */ /* 0x004fe400078e0218 */
[----:B---3--:R-:W-:Y:S02]  /*6e00*/  IMAD R6, R5, R30, R6 ;  /* 0x0000001e05067224 */ /* 0x008fe400078e0206 */
[----:B------:R-:W-:Y:S02]  /*6e10*/  IMAD R5, R4, R25, R9 ;  /* 0x0000001904057224 */ /* 0x000fe400078e0209 */
[----:B------:R-:W-:-:S02]  /*6e20*/  IMAD.MOV.U32 R8, RZ, RZ, 0x1 ;  /* 0x00000001ff087424 */ /* 0x000fc400078e00ff */
[----:B------:R-:W-:Y:S01]  /*6e30*/  IMAD.MOV.U32 R7, RZ, RZ, R21 ;  /* 0x000000ffff077224 */ /* 0x000fe200078e0015 */
[----:B------:R-:W-:Y:S02]  /*6e40*/  SEL R19, R5, R6, !P0 ;  /* 0x0000000605137207 */ /* 0x000fe40004000000 */
[----:B------:R-:W-:-:S07]  /*6e50*/  SEL R12, R6, R5, !P0 ;  /* 0x00000005060c7207 */ /* 0x000fce0004000000 */
.L_x_165:
[----:B------:R-:W-:-:S08]  /*6e60*/  NOP ;  /* 0x0000000000007918 */ /* 0x000fd00000000000 */
[----:B------:R-:W0:-:S00]  /*6e70*/  USETMAXREG.DEALLOC.CTAPOOL 0x28 ;  /* 0x00000028000079c8 */ /* 0x000e0000080e0500 */
[----:B0-----:R-:W-:-:S13]  /*6e80*/  ISETP.NE.AND P0, PT, R3, RZ, PT ;  /* 0x000000ff0300720c */ /* 0x001fda0003f05270 */
[----:B------:R-:W-:Y:S05]  /*6e90*/  @P0 EXIT ;  /* 0x000000000000094d */ /* 0x000fea0003800000 */
[----:B------:R-:W-:Y:S01]  /*6ea0*/  LOP3.LUT P0, RZ, R8, 0xff, RZ, 0xc0, !PT ;  /* 0x000000ff08ff7812 */ /* 0x000fe2000780c0ff */
[----:B------:R-:W-:Y:S02]  /*6eb0*/  IMAD.MOV.U32 R3, RZ, RZ, 0x1 ;  /* 0x00000001ff037424 */ /* 0x000fe400078e00ff */
[----:B------:R-:W-:-:S10]  /*6ec0*/  IMAD.MOV.U32 R13, RZ, RZ, RZ ;  /* 0x000000ffff0d7224 */ /* 0x000fd400078e00ff */
[----:B------:R-:W-:Y:S05]  /*6ed0*/  @!P0 BRA `(.L_x_168) ;  /* 0x0000000c00a48947 */ /* 0x000fea0003800000 */
[----:B------:R-:W0:Y:S01]  /*6ee0*/  LDC R3, c[0x0][0x28c] ;  /* 0x0000a300ff037b82 */ /* 0x000e220000000800 */
[----:B------:R-:W-:Y:S01]  /*6ef0*/  ULDC UR5, c[0x0][0x658] ;  /* 0x0001960000057ab9 */ /* 0x000fe20000000800 */
[----:B------:R-:W-:Y:S01]  /*6f00*/  UMOV UR8, 0xffffffff ;  /* 0xffffffff00087882 */ /* 0x000fe20000000000 */
[----:B------:R-:W-:Y:S01]  /*6f10*/  UMOV UR11, 0x1 ;  /* 0x00000001000b7882 */ /* 0x000fe20000000000 */
[----:B------:R-:W-:Y:S01]  /*6f20*/  USHF.L.U32 UR8, UR8, UR5, URZ ;  /* 0x0000000508087299 */ /* 0x000fe2000800063f */
[----:B------:R-:W-:Y:S01]  /*6f30*/  BSSY B0, `(.L_x_168) ;  /* 0x00000e3000007945 */ /* 0x000fe20003800000 */
[----:B------:R-:W-:Y:S01]  /*6f40*/  IMAD.MOV.U32 R11, RZ, RZ, 0x1 ;  /* 0x00000001ff0b7424 */ /* 0x000fe200078e00ff */
[----:B------:R-:W-:Y:S01]  /*6f50*/  LOP3.LUT R10, R18, 0x2, RZ, 0xfc, !PT ;  /* 0x00000002120a7812 */ /* 0x000fe200078efcff */
[----:B------:R-:W1:Y:S01]  /*6f60*/  S2UR UR7, SR_CgaCtaId ;  /* 0x00000000000779c3 */ /* 0x000e620000008800 */
[----:B------:R-:W-:Y:S01]  /*6f70*/  ULOP3.LUT UR21, URZ, UR8, URZ, 0x33, !UPT ;  /* 0x000000083f157292 */ /* 0x000fe2000f8e333f */
[----:B------:R-:W-:Y:S01]  /*6f80*/  IMAD.MOV.U32 R13, RZ, RZ, RZ ;  /* 0x000000ffff0d7224 */ /* 0x000fe200078e00ff */
[----:B------:R-:W-:Y:S01]  /*6f90*/  ULDC UR4, c[0x0][0x600] ;  /* 0x0001800000047ab9 */ /* 0x000fe20000000800 */
[----:B------:R-:W-:Y:S01]  /*6fa0*/  UMOV UR23, 0x1111 ;  /* 0x0000111100177882 */ /* 0x000fe20000000000 */
[----:B------:R-:W-:-:S02]  /*6fb0*/  UIADD3 UR4, UR4, -0x1, URZ ;  /* 0xffffffff04047890 */ /* 0x000fc4000fffe03f */
[----:B------:R-:W-:Y:S01]  /*6fc0*/  USHF.L.U32 UR5, UR11, UR5, URZ ;  /* 0x000000050b057299 */ /* 0x000fe2000800063f */
[----:B------:R-:W-:Y:S01]  /*6fd0*/  ULDC.64 UR32, c[0x0][0x198] ;  /* 0x0000660000207ab9 */ /* 0x000fe20000000a00 */
[----:B0-----:R-:W-:-:S05]  /*6fe0*/  VIADD R3, R3, 0x3f ;  /* 0x0000003f03037836 */ /* 0x001fca0000000000 */
[----:B------:R-:W-:Y:S01]  /*6ff0*/  SHF.R.S32.HI R4, RZ, 0x1f, R3 ;  /* 0x0000001fff047819 */ /* 0x000fe20000011403 */
[----:B-1----:R-:W-:-:S03]  /*7000*/  USHF.R.U32.HI UR31, URZ, 0x2, UR7 ;  /* 0x000000023f1f7899 */ /* 0x002fc60008011607 */
[----:B------:R-:W-:Y:S01]  /*7010*/  LEA.HI R4, R4, R3, RZ, 0x6 ;  /* 0x0000000304047211 */ /* 0x000fe200078f30ff */
[----:B------:R-:W-:Y:S01]  /*7020*/  ULOP3.LUT UR6, UR7, 0x3, URZ, 0xc0, !UPT ;  /* 0x0000000307067892 */ /* 0x000fe2000f8ec03f */
[----:B------:R-:W-:Y:S01]  /*7030*/  IMAD.MOV.U32 R3, RZ, RZ, 0x1 ;  /* 0x00000001ff037424 */ /* 0x000fe200078e00ff */
[----:B------:R-:W-:Y:S01]  /*7040*/  USHF.L.U32 UR13, UR7, 0x5, URZ ;  /* 0x00000005070d7899 */ /* 0x000fe2000800063f */
[----:B------:R-:W-:Y:S01]  /*7050*/  SHF.R.S32.HI R8, RZ, 0x6, R4 ;  /* 0x00000006ff087819 */ /* 0x000fe20000011404 */
[----:B------:R-:W-:Y:S02]  /*7060*/  USHF.L.U32 UR30, UR7, 0xb, URZ ;  /* 0x0000000b071e7899 */ /* 0x000fe4000800063f */
[----:B------:R-:W-:Y:S02]  /*7070*/  ULOP3.LUT UR7, UR7, 0xfffffffc, URZ, 0xc0, !UPT ;  /* 0xfffffffc07077892 */ /* 0x000fe4000f8ec03f */
[----:B------:R-:W-:Y:S01]  /*7080*/  UISETP.GT.U32.AND UP0, UPT, UR6, 0xffff, UPT ;  /* 0x0000ffff0600788c */ /* 0x000fe2000bf04070 */
[----:B------:R-:W-:Y:S01]  /*7090*/  VIADD R9, R8, 0x1 ;  /* 0x0000000108097836 */ /* 0x000fe20000000000 */
[----:B------:R-:W-:-:S02]  /*70a0*/  ULOP3.LUT UR9, UR7, 0x1, URZ, 0xfc, !UPT ;  /* 0x0000000107097892 */ /* 0x000fc4000f8efc3f */
[----:B------:R-:W-:Y:S02]  /*70b0*/  ULOP3.LUT UR10, UR7, 0x2, URZ, 0xfc, !UPT ;  /* 0x00000002070a7892 */ /* 0x000fe4000f8efc3f */
[----:B------:R-:W-:Y:S02]  /*70c0*/  USHF.L.U32 UR8, UR11, UR7, URZ ;  /* 0x000000070b087299 */ /* 0x000fe4000800063f */
[----:B------:R-:W-:Y:S02]  /*70d0*/  ULOP3.LUT UR7, UR7, 0x3, URZ, 0xfc, !UPT ;  /* 0x0000000307077892 */ /* 0x000fe4000f8efc3f */
[----:B------:R-:W-:Y:S02]  /*70e0*/  USHF.L.U32 UR9, UR11, UR9, URZ ;  /* 0x000000090b097299 */ /* 0x000fe4000800063f */
[----:B------:R-:W-:Y:S02]  /*70f0*/  USHF.L.U32 UR10, UR11, UR10, URZ ;  /* 0x0000000a0b0a7299 */ /* 0x000fe4000800063f */
[----:B------:R-:W-:-:S02]  /*7100*/  USEL UR6, UR6, 0xffff, !UP0 ;  /* 0x0000ffff06067887 */ /* 0x000fc4000c000000 */
[----:B------:R-:W-:Y:S02]  /*7110*/  USHF.L.U32 UR7, UR11, UR7, URZ ;  /* 0x000000070b077299 */ /* 0x000fe4000800063f */
[----:B------:R-:W-:Y:S02]  /*7120*/  ULOP3.LUT UR8, UR10, UR8, UR9, 0xfe, !UPT ;  /* 0x000000080a087292 */ /* 0x000fe4000f8efe09 */
[----:B------:R-:W-:Y:S02]  /*7130*/  ULOP3.LUT UR6, UR6, 0xffff, URZ, 0xc0, !UPT ;  /* 0x0000ffff06067892 */ /* 0x000fe4000f8ec03f */
[----:B------:R-:W-:Y:S02]  /*7140*/  USHF.L.U32 UR38, UR31, 0x4, URZ ;  /* 0x000000041f267899 */ /* 0x000fe4000800063f */
[----:B------:R-:W-:Y:S02]  /*7150*/  ULOP3.LUT UR13, UR13, 0x60, URZ, 0xc0, !UPT ;  /* 0x000000600d0d7892 */ /* 0x000fe4000f8ec03f */
[----:B------:R-:W-:-:S02]  /*7160*/  ULOP3.LUT UR22, UR8, UR7, URZ, 0xfc, !UPT ;  /* 0x0000000708167292 */ /* 0x000fc4000f8efc3f */
[----:B------:R-:W-:-:S12]  /*7170*/  USHF.L.U32 UR23, UR23, UR6, URZ ;  /* 0x0000000617177299 */ /* 0x000fd8000800063f */
.L_x_179:
[----:B------:R-:W-:-:S03]  /*7180*/  UMOV UR6, 0xffffffff ;  /* 0xffffffff00067882 */ /* 0x000fc60000000000 */
[----:B------:R-:W-:Y:S05]  /*7190*/  BRA.DIV UR6, `(.L_x_169) ;  /* 0x0000001206487947 */ /* 0x000fea000b800000 */
[----:B------:R-:W-:-:S13]  /*71a0*/  ELECT P6, URZ, PT ;  /* 0x00000000003f782f */ /* 0x000fda00038c0000 */
.L_x_193:
[----:B------:R-:W-:Y:S04]  /*71b0*/  BSSY B1, `(.L_x_170) ;  /* 0x0000046000017945 */ /* 0x000fe80003800000 */
[----:B------:R-:W-:Y:S05]  /*71c0*/  @!P6 BRA `(.L_x_171) ;  /* 0x000000040010e947 */ /* 0x000fea0003800000 */
[----:B------:R-:W0:Y:S02]  /*71d0*/  LDC R4, c[0x0][0x28c] ;  /* 0x0000a300ff047b82 */ /* 0x000e240000000800 */
[----:B0-----:R-:W-:-:S13]  /*71e0*/  ISETP.GE.AND P0, PT, R4, 0x1, PT ;  /* 0x000000010400780c */ /* 0x001fda0003f06270 */
[----:B------:R-:W-:Y:S05]  /*71f0*/  @!P0 BRA `(.L_x_171) ;  /* 0x0000000400048947 */ /* 0x000fea0003800000 */
[----:B------:R-:W-:Y:S01]  /*7200*/  IMAD.SHL.U32 R15, R12, 0x80, RZ ;  /* 0x000000800c0f7824 */ /* 0x000fe200078e00ff */
[----:B------:R-:W-:Y:S01]  /*7210*/  LEA R19, R19, UR13, 0x7 ;  /* 0x0000000d13137c11 */ /* 0x000fe2000f8e38ff */
[----:B------:R-:W-:Y:S02]  /*7220*/  IMAD.MOV.U32 R20, RZ, RZ, RZ ;  /* 0x000000ffff147224 */ /* 0x000fe400078e00ff */
[----:B------:R-:W-:Y:S02]  /*7230*/  IMAD.U32 R22, RZ, RZ, UR38 ;  /* 0x00000026ff167e24 */ /* 0x000fe4000f8e00ff */
[----:B------:R-:W-:Y:S02]  /*7240*/  IMAD.MOV.U32 R4, RZ, RZ, R9 ;  /* 0x000000ffff047224 */ /* 0x000fe400078e0009 */
[----:B------:R-:W-:Y:S02]  /*7250*/  IMAD.MOV.U32 R5, RZ, RZ, R3 ;  /* 0x000000ffff057224 */ /* 0x000fe400078e0003 */
[----:B------:R-:W-:-:S02]  /*7260*/  IMAD.MOV.U32 R6, RZ, RZ, R13 ;  /* 0x000000ffff067224 */ /* 0x000fc400078e000d */
[----:B------:R-:W-:-:S07]  /*7270*/  VIADD R24, R15, 0x40 ;  /* 0x000000400f187836 */ /* 0x000fce0000000000 */
.L_x_174:
[----:B------:R-:W0:Y:S01]  /*7280*/  S2R R21, SR_CgaCtaId ;  /* 0x0000000000157919 */ /* 0x000e220000008800 */
[----:B------:R-:W-:Y:S02]  /*7290*/  MOV R12, 0x400 ;  /* 0x00000400000c7802 */ /* 0x000fe40000000f00 */
[----:B------:R-:W-:-:S13]  /*72a0*/  ISETP.NE.AND P1, PT, R0, RZ, PT ;  /* 0x000000ff0000720c */ /* 0x000fda0003f25270 */
[----:B------:R-:W1:Y:S01]  /*72b0*/  @!P1 LDC R14, c[0x0][0x500] ;  /* 0x00014000ff0e9b82 */ /* 0x000e620000000800 */
[----:B0-----:R-:W-:Y:S02]  /*72c0*/  LEA R23, R21, R12, 0x18 ;  /* 0x0000000c15177211 */ /* 0x001fe400078ec0ff */
[----:B------:R-:W-:-:S03]  /*72d0*/  SHF.L.U32 R12, R5, 0x1f, RZ ;  /* 0x0000001f050c7819 */ /* 0x000fc600000006ff */
[----:B------:R-:W-:-:S04]  /*72e0*/  IMAD R21, R6, 0x8, R23 ;  /* 0x0000000806157824 */ /* 0x000fc800078e0217 */
[----:B------:R-:W0:Y:S02]  /*72f0*/  SYNCS.PHASECHK.TRANS64.TRYWAIT P0, [R21+URZ+0x38], R12 ;  /* 0x0000380c150075a7 */ /* 0x000e24000800017f */
[----:B01----:R-:W-:Y:S05]  /*7300*/  @!P0 BRA `(.L_x_172) ;  /* 0x00000010000c8947 */ /* 0x003fea0003800000 */
.L_x_194:
[----:B0-----:R-:W-:Y:S01]  /*7310*/  PRMT R12, R10, 0x9910, RZ ;  /* 0x000099100a0c7816 */ /* 0x001fe200000000ff */
[----:B------:R0:W-:Y:S03]  /*7320*/  @!P1 SYNCS.ARRIVE.TRANS64 RZ, [R21+URZ], R14 ;  /* 0x0000000e15ff99a7 */ /* 0x0001e6000800003f */
[----:B------:R-:W-:-:S13]  /*7330*/  ISETP.NE.AND P0, PT, R12, 0x2, PT ;  /* 0x000000020c00780c */ /* 0x000fda0003f05270 */
[----:B0-----:R-:W-:Y:S05]  /*7340*/  @P0 BRA `(.L_x_173) ;  /* 0x0000000000040947 */ /* 0x001fea0003800000 */
[----:B------:R-:W-:Y:S01]  /*7350*/  BPT.TRAP 0x1 ;  /* 0x000000040000795c */ /* 0x000fe20000300000 */
.L_x_173:
[----:B------:R-:W-:Y:S01]  /*7360*/  R2UR UR8, R6 ;  /* 0x00000000060872ca */ /* 0x000fe200000e0000 */
[----:B------:R-:W-:Y:S01]  /*7370*/  UIADD3 UR14, UP0, UR32, 0xf0, URZ ;  /* 0x000000f0200e7890 */ /* 0x000fe2000ff1e03f */
[----:B------:R-:W-:Y:S01]  /*7380*/  R2UR UR12, R23 ;  /* 0x00000000170c72ca */ /* 0x000fe200000e0000 */
[----:B------:R-:W-:Y:S01]  /*7390*/  UPRMT UR29, URZ, 0x5410, UR23 ;  /* 0x000054103f1d7896 */ /* 0x000fe20008000017 */
[----:B------:R-:W-:Y:S01]  /*73a0*/  R2UR UR25, R21 ;  /* 0x00000000151972ca */ /* 0x000fe200000e0000 */
[----:B------:R-:W-:Y:S01]  /*73b0*/  UIADD3.X UR15, URZ, UR33, URZ, UP0, !UPT ;  /* 0x000000213f0f7290 */ /* 0x000fe200087fe43f */
[----:B------:R-:W-:Y:S01]  /*73c0*/  R2UR UR27, R22 ;  /* 0x00000000161b72ca */ /* 0x000fe200000e0000 */
[----:B------:R-:W-:Y:S01]  /*73d0*/  VIADD R4, R4, 0xffffffff ;  /* 0xffffffff04047836 */ /* 0x000fe20000000000 */
[----:B------:R-:W-:Y:S01]  /*73e0*/  R2UR UR28, R7 ;  /* 0x00000000071c72ca */ /* 0x000fe200000e0000 */
[----:B------:R-:W-:Y:S01]  /*73f0*/  UMOV UR6, 0x0 ;  /* 0x0000000000067882 */ /* 0x000fe20000000000 */
[----:B------:R-:W-:Y:S01]  /*7400*/  R2UR UR26, R15 ;  /* 0x000000000f1a72ca */ /* 0x000fe200000e0000 */
[----:B------:R-:W-:Y:S01]  /*7410*/  UMOV UR7, 0x10000000 ;  /* 0x1000000000077882 */ /* 0x000fe20000000000 */
[----:B------:R-:W-:Y:S01]  /*7420*/  R2UR UR18, R24 ;  /* 0x00000000181272ca */ /* 0x000fe200000e0000 */
[----:B------:R-:W-:Y:S01]  /*7430*/  USHF.L.U32 UR8, UR8, 0xd, URZ ;  /* 0x0000000d08087899 */ /* 0x000fe2000800063f */
[----:B------:R-:W-:Y:S01]  /*7440*/  R2UR UR10, R20 ;  /* 0x00000000140a72ca */ /* 0x000fe200000e0000 */
[----:B------:R-:W-:Y:S01]  /*7450*/  UIADD3 UR34, UP1, UR32, 0x1f0, URZ ;  /* 0x000001f020227890 */ /* 0x000fe2000ff3e03f */
[----:B------:R-:W-:Y:S01]  /*7460*/  R2UR UR11, R19 ;  /* 0x00000000130b72ca */ /* 0x000fe200000e0000 */
[----:B------:R-:W-:Y:S01]  /*7470*/  ULEA UR9, UR31, UR8, 0xa ;  /* 0x000000081f097291 */ /* 0x000fe2000f8e503f */
[----:B------:R-:W-:Y:S01]  /*7480*/  ISETP.GT.AND P1, PT, R4, 0x1, PT ;  /* 0x000000010400780c */ /* 0x000fe20003f24270 */
[----:B------:R-:W-:Y:S01]  /*7490*/  ULOP3.LUT UR8, UR8, 0x1800, UR30, 0xf8, !UPT ;  /* 0x0000180008087892 */ /* 0x000fe2000f8ef81e */
[----:B------:R-:W-:Y:S01]  /*74a0*/  VIADD R6, R6, 0x1 ;  /* 0x0000000106067836 */ /* 0x000fe20000000000 */
[----:B------:R-:W-:Y:S01]  /*74b0*/  ULEA UR9, UR9, UR12, 0x1 ;  /* 0x0000000c09097291 */ /* 0x000fe2000f8e083f */
[----:B------:R-:W-:Y:S01]  /*74c0*/  VIADD R20, R20, 0x40 ;  /* 0x0000004014147836 */ /* 0x000fe20000000000 */
[----:B------:R-:W-:Y:S01]  /*74d0*/  ULEA UR8, UR8, UR12, 0x1 ;  /* 0x0000000c08087291 */ /* 0x000fe2000f8e083f */
[----:B------:R-:W-:Y:S01]  /*74e0*/  VIADD R22, R22, 0x40 ;  /* 0x0000004016167836 */ /* 0x000fe20000000000 */
[----:B------:R-:W-:Y:S01]  /*74f0*/  UIADD3 UR24, UR9, 0x180, URZ ;  /* 0x0000018009187890 */ /* 0x000fe2000fffe03f */
[----:B------:R-:W-:Y:S01]  /*7500*/  ISETP.NE.AND P0, PT, R6, 0x7, PT ;  /* 0x000000070600780c */ /* 0x000fe20003f05270 */
[----:B------:R-:W-:Y:S01]  /*7510*/  UIADD3 UR16, UR9, 0x2180, URZ ;  /* 0x0000218009107890 */ /* 0x000fe2000fffe03f */
[----:B------:R-:W-:Y:S01]  /*7520*/  UMOV UR17, UR25 ;  /* 0x0000001900117c82 */ /* 0x000fe20008000000 */
[----:B------:R-:W-:Y:S01]  /*7530*/  UMOV UR19, UR27 ;  /* 0x0000001b00137c82 */ /* 0x000fe20008000000 */
[----:B------:R-:W-:Y:S01]  /*7540*/  UMOV UR20, UR28 ;  /* 0x0000001c00147c82 */ /* 0x000fe20008000000 */
[----:B------:R-:W-:Y:S01]  /*7550*/  UIADD3.X UR35, URZ, UR33, URZ, UP1, !UPT ;  /* 0x000000213f237290 */ /* 0x000fe20008ffe43f */
[----:B------:R-:W-:-:S02]  /*7560*/  SEL R12, RZ, 0x1, P0 ;  /* 0x00000001ff0c7807 */ /* 0x000fc40000000000 */
[----:B------:R-:W-:Y:S01]  /*7570*/  UTMALDG.3D.MULTICAST [UR24], [UR14], UR29, desc[UR6] ;  /* 0x000006180e0073b4 */ /* 0x000fe2000801181d */
[----:B------:R-:W-:Y:S01]  /*7580*/  UIADD3 UR8, UR8, 0x1c180, URZ ;  /* 0x0001c18008087890 */ /* 0x000fe2000fffe03f */
[----:B------:R-:W-:Y:S01]  /*7590*/  SEL R6, R6, RZ, P0 ;  /* 0x000000ff06067207 */ /* 0x000fe20000000000 */
[----:B------:R-:W-:Y:S01]  /*75a0*/  UMOV UR9, UR25 ;  /* 0x0000001900097c82 */ /* 0x000fe20008000000 */
[----:B------:R-:W-:Y:S01]  /*75b0*/  UMOV UR12, UR28 ;  /* 0x0000001c000c7c82 */ /* 0x000fe20008000000 */
[----:B------:R-:W-:Y:S01]  /*75c0*/  LOP3.LUT R5, R5, R12, RZ, 0x3c, !PT ;  /* 0x0000000c05057212 */ /* 0x000fe200078e3cff */
[----:B------:R0:W-:Y:S02]  /*75d0*/  UTMALDG.3D.MULTICAST [UR16], [UR14], UR29, desc[UR6] ;  /* 0x000006100e0073b4 */ /* 0x0001e4000801181d */
[----:B0-----:R-:W-:-:S09]  /*75e0*/  UPRMT UR14, URZ, 0x5410, UR22 ;  /* 0x000054103f0e7896 */ /* 0x001fd20008000016 */
[----:B------:R0:W-:Y:S02]  /*75f0*/  UTMALDG.3D.MULTICAST [UR8], [UR34], UR14, desc[UR6] ;  /* 0x00000608220073b4 */ /* 0x0001e4000801180e */
[----:B0-----:R-:W-:Y:S05]  /*7600*/  @P1 BRA `(.L_x_174) ;  /* 0xfffffffc001c1947 */ /* 0x001fea000383ffff */
.L_x_171:
[----:B------:R-:W-:Y:S05]  /*7610*/  BSYNC B1 ;  /* 0x0000000000017941 */ /* 0x000fea0003800000 */
.L_x_170:
[----:B------:R-:W-:Y:S01]  /*7620*/  LOP3.LUT P1, RZ, R11, 0xff, RZ, 0xc0, !PT ;  /* 0x000000ff0bff7812 */ /* 0x000fe2000782c0ff */
[C---:B------:R-:W-:Y:S01]  /*7630*/  IMAD.IADD R13, R8.reuse, 0x1, R13 ;  /* 0x00000001080d7824 */ /* 0x040fe200078e020d */
[----:B------:R-:W-:Y:S01]  /*7640*/  ULDC.64 UR6, c[0x0][0x650] ;  /* 0x0001940000067ab9 */ /* 0x000fe20000000a00 */
[C---:B------:R-:W-:Y:S01]  /*7650*/  ISETP.GE.U32.AND P2, PT, R8.reuse, 0x7, PT ;  /* 0x000000070800780c */ /* 0x040fe20003f46070 */
[----:B------:R-:W-:Y:S01]  /*7660*/  BSSY B1, `(.L_x_175) ;  /* 0x000006d000017945 */ /* 0x000fe20003800000 */
[C---:B------:R-:W-:Y:S01]  /*7670*/  IMAD.WIDE.U32 R4, R13.reuse, 0x24924925, RZ ;  /* 0x249249250d047825 */ /* 0x040fe200078e00ff */
[----:B------:R-:W-:Y:S02]  /*7680*/  ISETP.GT.U32.AND P0, PT, R13, 0x6, PT ;  /* 0x000000060d00780c */ /* 0x000fe40003f04070 */
[----:B------:R-:W-:Y:S01]  /*7690*/  PRMT R11, RZ, 0x7610, R11 ;  /* 0x00007610ff0b7816 */ /* 0x000fe2000000000b */
[----:B------:R-:W-:Y:S01]  /*76a0*/  IMAD.MOV.U32 R12, RZ, RZ, -0x1 ;  /* 0xffffffffff0c7424 */ /* 0x000fe200078e00ff */
[----:B------:R-:W-:Y:S01]  /*76b0*/  ISETP.LT.U32.AND P0, PT, R8, 0x7, P0 ;  /* 0x000000070800780c */ /* 0x000fe20000701070 */
[----:B------:R-:W-:-:S02]  /*76c0*/  IMAD.MOV.U32 R19, RZ, RZ, -0x1 ;  /* 0xffffffffff137424 */ /* 0x000fc400078e00ff */
[----:B------:R-:W0:Y:S01]  /*76d0*/  @P1 S2R R7, SR_CgaCtaId ;  /* 0x0000000000071919 */ /* 0x000e220000008800 */
[----:B------:R-:W-:Y:S02]  /*76e0*/  SEL R4, RZ, 0x1, !P0 ;  /* 0x00000001ff047807 */ /* 0x000fe40004000000 */
[----:B------:R-:W-:Y:S02]  /*76f0*/  IADD3 R16, P0, R16, UR36, RZ ;  /* 0x0000002410107c10 */ /* 0x000fe4000ff1e0ff */
[----:B------:R-:W-:Y:S02]  /*7700*/  @P1 MOV R6, 0x400 ;  /* 0x0000040000061802 */ /* 0x000fe40000000f00 */
[----:B------:R-:W-:Y:S02]  /*7710*/  IADD3.X R17, R17, UR42, RZ, P0, !PT ;  /* 0x0000002a11117c10 */ /* 0x000fe400087fe4ff */
[----:B------:R-:W-:Y:S02]  /*7720*/  ISETP.GE.U32.AND P0, PT, R16, UR6, PT ;  /* 0x0000000610007c0c */ /* 0x000fe4000bf06070 */
[----:B------:R-:W-:-:S02]  /*7730*/  LOP3.LUT R3, R3, R4, RZ, 0x3c, !PT ;  /* 0x0000000403037212 */ /* 0x000fc400078e3cff */
[----:B------:R-:W-:Y:S02]  /*7740*/  ISETP.GE.U32.AND.EX P0, PT, R17, UR7, PT, P0 ;  /* 0x0000000711007c0c */ /* 0x000fe4000bf06100 */
[----:B0-----:R-:W-:Y:S01]  /*7750*/  @P1 LEA R6, R7, R6, 0x18 ;  /* 0x0000000607061211 */ /* 0x001fe200078ec0ff */
[----:B------:R-:W-:-:S03]  /*7760*/  IMAD.IADD R7, R13, 0x1, -R5 ;  /* 0x000000010d077824 */ /* 0x000fc600078e0a05 */
[----:B------:R0:W-:Y:S02]  /*7770*/  @P1 SYNCS.ARRIVE.TRANS64.A1T0 RZ, [R6+URZ+0x88], RZ ;  /* 0x000088ff06ff19a7 */ /* 0x0001e4000810003f */
[----:B------:R-:W-:-:S04]  /*7780*/  LEA.HI R7, R7, R5, RZ, 0x1f ;  /* 0x0000000507077211 */ /* 0x000fc800078ff8ff */
[----:B------:R-:W-:Y:S01]  /*7790*/  SHF.R.U32.HI R4, RZ, 0x2, R7 ;  /* 0x00000002ff047819 */ /* 0x000fe20000011607 */
[----:B------:R-:W-:-:S03]  /*77a0*/  IMAD.MOV.U32 R7, RZ, RZ, -0x1 ;  /* 0xffffffffff077424 */ /* 0x000fc600078e00ff */
[--C-:B------:R-:W-:Y:S01]  /*77b0*/  @P2 LOP3.LUT R3, R3, 0x1, R4.reuse, 0x78, !PT ;  /* 0x0000000103032812 */ /* 0x100fe200078e7804 */
[----:B------:R-:W-:Y:S01]  /*77c0*/  IMAD R13, R4, -0x7, R13 ;  /* 0xfffffff9040d7824 */ /* 0x000fe200078e020d */
[----:B------:R-:W-:Y:S01]  /*77d0*/  PRMT R4, RZ, 0x7610, R4 ;  /* 0x00007610ff047816 */ /* 0x000fe20000000004 */
[----:B0-----:R-:W-:Y:S06]  /*77e0*/  @P0 BRA `(.L_x_176) ;  /* 0x0000000400500947 */ /* 0x001fec0003800000 */
[----:B------:R-:W0:Y:S01]  /*77f0*/  S2R R15, SR_CTAID.X ;  /* 0x00000000000f7919 */ /* 0x000e220000002500 */
[----:B------:R-:W-:Y:S01]  /*7800*/  ULDC.64 UR6, c[0x0][0x628] ;  /* 0x00018a0000067ab9 */ /* 0x000fe20000000a00 */
[----:B------:R-:W1:Y:S01]  /*7810*/  LDC R20, c[0x0][0x144] ;  /* 0x00005100ff147b82 */ /* 0x000e620000000800 */
[----:B------:R-:W-:Y:S01]  /*7820*/  ISETP.NE.U32.AND P0, PT, RZ, UR6, PT ;  /* 0x00000006ff007c0c */ /* 0x000fe2000bf05070 */
[----:B------:R-:W2:Y:S01]  /*7830*/  S2R R12, SR_CTAID.Y ;  /* 0x00000000000c7919 */ /* 0x000ea20000002600 */
[----:B------:R-:W-:Y:S01]  /*7840*/  ULDC UR8, c[0x0][0x150] ;  /* 0x0000540000087ab9 */ /* 0x000fe20000000800 */
[----:B------:R-:W-:Y:S01]  /*7850*/  ULDC UR9, c[0x0][0x630] ;  /* 0x00018c0000097ab9 */ /* 0x000fe20000000800 */
[----:B------:R-:W-:Y:S01]  /*7860*/  ISETP.NE.AND.EX P0, PT, RZ, UR7, PT, P0 ;  /* 0x00000007ff007c0c */ /* 0x000fe2000bf05300 */
[----:B------:R-:W-:Y:S01]  /*7870*/  IMAD.MOV.U32 R4, RZ, RZ, R16 ;  /* 0x000000ffff047224 */ /* 0x000fe200078e0010 */
[----:B0-----:R-:W-:-:S05]  /*7880*/  I2FP.F32.U32 R5, R15 ;  /* 0x0000000f00057245 */ /* 0x001fca0000201000 */
[----:B------:R-:W-:Y:S01]  /*7890*/  FMUL R21, R5, UR8 ;  /* 0x0000000805157c20 */ /* 0x000fe20008400000 */
[----:B------:R-:W-:-:S05]  /*78a0*/  IMAD.MOV.U32 R5, RZ, RZ, R17 ;  /* 0x000000ffff057224 */ /* 0x000fca00078e0011 */
[----:B--2---:R-:W-:Y:S05]  /*78b0*/  @!P0 BRA `(.L_x_177) ;  /* 0x0000000000288947 */ /* 0x004fea0003800000 */
[----:B------:R-:W-:Y:S02]  /*78c0*/  ULDC UR8, c[0x0][0x634] ;  /* 0x00018d0000087ab9 */ /* 0x000fe40000000800 */
[----:B------:R-:W-:-:S05]  /*78d0*/  IADD3 R5, P0, R16, UR8, RZ ;  /* 0x0000000810057c10 */ /* 0x000fca000ff1e0ff */
[----:B------:R-:W-:-:S04]  /*78e0*/  IMAD.X R19, RZ, RZ, R17, P0 ;  /* 0x000000ffff137224 */ /* 0x000fc800000e0611 */
[----:B------:R-:W-:-:S04]  /*78f0*/  IMAD.WIDE.U32 R6, R19, UR6, RZ ;  /* 0x0000000613067c25 */ /* 0x000fc8000f8e00ff */
[----:B------:R-:W-:-:S04]  /*7900*/  IMAD.WIDE.U32 R6, P0, R5, UR7, R6 ;  /* 0x0000000705067c25 */ /* 0x000fc8000f800006 */
[----:B------:R-:W-:-:S04]  /*7910*/  IMAD.WIDE.U32 R4, R5, UR6, RZ ;  /* 0x0000000605047c25 */ /* 0x000fc8000f8e00ff */
[----:B------:R-:W-:Y:S01]  /*7920*/  IMAD.MOV.U32 R4, RZ, RZ, R7 ;  /* 0x000000ffff047224 */ /* 0x000fe200078e0007 */
[----:B------:R-:W-:Y:S01]  /*7930*/  IADD3 RZ, P1, R5, R6, RZ ;  /* 0x0000000605ff7210 */ /* 0x000fe20007f3e0ff */
[----:B------:R-:W-:-:S04]  /*7940*/  IMAD.X R5, RZ, RZ, RZ, P0 ;  /* 0x000000ffff057224 */ /* 0x000fc800000e06ff */
[----:B------:R-:W-:-:S08]  /*7950*/  IMAD.WIDE.U32.X R4, R19, UR7, R4, P1 ;  /* 0x0000000713047c25 */ /* 0x000fd000088e0404 */
.L_x_177:
[--C-:B------:R-:W-:Y:S01]  /*7960*/  SHF.R.U64 R14, R4, UR9, R5.reuse ;  /* 0x00000009040e7c19 */ /* 0x100fe20008001205 */
[----:B------:R-:W0:Y:S01]  /*7970*/  F2I.U32.TRUNC.NTZ R21, R21 ;  /* 0x0000001500157305 */ /* 0x000e22000020f000 */
[----:B------:R-:W-:Y:S01]  /*7980*/  SHF.R.U32.HI R4, RZ, UR9, R5 ;  /* 0x00000009ff047c19 */ /* 0x000fe20008011605 */
[----:B------:R-:W-:Y:S01]  /*7990*/  ULDC.64 UR6, c[0x0][0x620] ;  /* 0x0001880000067ab9 */ /* 0x000fe20000000a00 */
[----:B------:R-:W-:Y:S01]  /*79a0*/  IADD3 R7, P0, RZ, -R14, RZ ;  /* 0x8000000eff077210 */ /* 0x000fe20007f1e0ff */
[----:B------:R-:W-:-:S04]  /*79b0*/  ULDC.64 UR8, c[0x0][0x640] ;  /* 0x0001900000087ab9 */ /* 0x000fc80000000a00 */
[----:B------:R-:W-:Y:S01]  /*79c0*/  IMAD.X R4, RZ, RZ, ~R4, P0 ;  /* 0x000000ffff047224 */ /* 0x000fe200000e0e04 */
[----:B------:R-:W-:-:S03]  /*79d0*/  ISETP.NE.U32.AND P0, PT, RZ, UR8, PT ;  /* 0x00000008ff007c0c */ /* 0x000fc6000bf05070 */
[----:B------:R-:W-:Y:S01]  /*79e0*/  IMAD R6, R4, UR6, RZ ;  /* 0x0000000604067c24 */ /* 0x000fe2000f8e02ff */
[----:B------:R-:W-:Y:S01]  /*79f0*/  ISETP.NE.AND.EX P0, PT, RZ, UR9, PT, P0 ;  /* 0x00000009ff007c0c */ /* 0x000fe2000bf05300 */
[----:B------:R-:W-:Y:S01]  /*7a00*/  IMAD.WIDE.U32 R4, R7, UR6, R16 ;  /* 0x0000000607047c25 */ /* 0x000fe2000f8e0010 */
[----:B------:R-:W-:-:S03]  /*7a10*/  ULDC UR6, c[0x0][0x618] ;  /* 0x0001860000067ab9 */ /* 0x000fc60000000800 */
[----:B------:R-:W-:Y:S01]  /*7a20*/  IMAD R7, R7, UR7, R6 ;  /* 0x0000000707077c24 */ /* 0x000fe2000f8e0206 */
[----:B------:R-:W-:Y:S01]  /*7a30*/  ULDC UR7, c[0x0][0x154] ;  /* 0x0000550000077ab9 */ /* 0x000fe20000000800 */
[----:B0-----:R-:W-:Y:S02]  /*7a40*/  IMAD.MOV R6, RZ, RZ, -R21 ;  /* 0x000000ffff067224 */ /* 0x001fe400078e0a15 */
[----:B------:R-:W0:Y:S01]  /*7a50*/  LDC R21, c[0x0][0x148] ;  /* 0x00005200ff157b82 */ /* 0x000e220000000800 */
[----:B------:R-:W-:Y:S02]  /*7a60*/  IMAD.IADD R5, R5, 0x1, R7 ;  /* 0x0000000105057824 */ /* 0x000fe400078e0207 */
[----:B-1----:R-:W-:Y:S01]  /*7a70*/  IMAD R15, R20, R6, R15 ;  /* 0x00000006140f7224 */ /* 0x002fe200078e020f */
[----:B------:R-:W-:Y:S02]  /*7a80*/  I2FP.F32.U32 R6, R12 ;  /* 0x0000000c00067245 */ /* 0x000fe40000201000 */
[----:B------:R-:W-:-:S02]  /*7a90*/  SHF.R.U64 R19, R4, UR6, R5 ;  /* 0x0000000604137c19 */ /* 0x000fc40008001205 */
[----:B------:R-:W-:Y:S01]  /*7aa0*/  SHF.R.U32.HI R4, RZ, UR6, R5 ;  /* 0x00000006ff047c19 */ /* 0x000fe20008011605 */
[----:B------:R-:W-:Y:S01]  /*7ab0*/  FMUL R6, R6, UR7 ;  /* 0x0000000706067c20 */ /* 0x000fe20008400000 */
[----:B------:R-:W-:Y:S02]  /*7ac0*/  ULDC UR6, c[0x0][0x608] ;  /* 0x0001820000067ab9 */ /* 0x000fe40000000800 */
[--C-:B------:R-:W-:Y:S01]  /*7ad0*/  SHF.R.U64 R22, R19, UR6, R4.reuse ;  /* 0x0000000613167c19 */ /* 0x100fe20008001204 */
[----:B------:R1:W2:Y:S01]  /*7ae0*/  F2I.U32.TRUNC.NTZ R24, R6 ;  /* 0x0000000600187305 */ /* 0x0002a2000020f000 */
[----:B------:R-:W-:Y:S01]  /*7af0*/  SHF.R.U32.HI R5, RZ, UR6, R4 ;  /* 0x00000006ff057c19 */ /* 0x000fe20008011604 */
[----:B------:R-:W-:-:S03]  /*7b00*/  ULDC UR6, c[0x0][0x658] ;  /* 0x0001960000067ab9 */ /* 0x000fc60000000800 */
[--C-:B------:R-:W-:Y:S02]  /*7b10*/  SHF.R.U64 R20, R22, UR6, R5.reuse ;  /* 0x0000000616147c19 */ /* 0x100fe40008001205 */
[----:B------:R-:W-:-:S03]  /*7b20*/  SHF.R.U32.HI R23, RZ, UR6, R5 ;  /* 0x00000006ff177c19 */ /* 0x000fc60008011605 */
[----:B------:R-:W-:Y:S02]  /*7b30*/  IMAD.MOV.U32 R4, RZ, RZ, R20 ;  /* 0x000000ffff047224 */ /* 0x000fe400078e0014 */
[----:B------:R-:W-:Y:S01]  /*7b40*/  IMAD.MOV.U32 R5, RZ, RZ, R23 ;  /* 0x000000ffff057224 */ /* 0x000fe200078e0017 */
[----:B-1----:R-:W-:Y:S06]  /*7b50*/  @!P0 BRA `(.L_x_178) ;  /* 0x0000000000288947 */ /* 0x002fec0003800000 */
        /* <DEDUP_REMOVED lines=10> */
.L_x_178:
[----:B------:R-:W-:Y:S01]  /*7c00*/  ISETP.NE.AND P0, PT, R2, 0x1, PT ;  /* 0x000000010200780c */ /* 0x000fe20003f05270 */
[----:B------:R-:W-:Y:S01]  /*7c10*/  ULDC UR6, c[0x0][0x648] ;  /* 0x0001920000067ab9 */ /* 0x000fe20000000800 */
[----:B------:R-:W-:Y:S01]  /*7c20*/  LOP3.LUT R22, R22, UR21, RZ, 0xc0, !PT ;  /* 0x0000001516167c12 */ /* 0x000fe2000f8ec0ff */
[----:B--2---:R-:W-:Y:S01]  /*7c30*/  IMAD.MOV R24, RZ, RZ, -R24 ;  /* 0x000000ffff187224 */ /* 0x004fe200078e0a18 */
[----:B------:R-:W-:Y:S01]  /*7c40*/  SHF.R.U64 R5, R4, UR6, R5 ;  /* 0x0000000604057c19 */ /* 0x000fe20008001205 */
[----:B------:R-:W-:Y:S01]  /*7c50*/  ULDC UR6, c[0x0][0x638] ;  /* 0x00018e0000067ab9 */ /* 0x000fe20000000800 */
[----:B------:R-:W-:Y:S01]  /*7c60*/  LOP3.LUT R19, R19, UR4, RZ, 0xc0, !PT ;  /* 0x0000000413137c12 */ /* 0x000fe2000f8ec0ff */
[----:B------:R-:W-:Y:S01]  /*7c70*/  ULDC UR7, c[0x0][0x610] ;  /* 0x0001840000077ab9 */ /* 0x000fe20000000800 */
[----:B------:R-:W-:Y:S02]  /*7c80*/  IMAD.MOV.U32 R4, RZ, RZ, 0x1 ;  /* 0x00000001ff047424 */ /* 0x000fe400078e00ff */
[----:B------:R-:W-:-:S02]  /*7c90*/  IMAD.MOV R7, RZ, RZ, -R5 ;  /* 0x000000ffff077224 */ /* 0x000fc400078e0a05 */
[----:B------:R-:W-:Y:S02]  /*7ca0*/  IMAD R22, R5, UR5, R22 ;  /* 0x0000000505167c24 */ /* 0x000fe4000f8e0216 */
[----:B0-----:R-:W-:Y:S02]  /*7cb0*/  @P0 IMAD R15, R21, R24, R12 ;  /* 0x00000018150f0224 */ /* 0x001fe400078e020c */
[----:B------:R-:W-:Y:S01]  /*7cc0*/  IMAD R20, R7, UR6, R20 ;  /* 0x0000000607147c24 */ /* 0x000fe2000f8e0214 */
[----:B------:R-:W-:Y:S01]  /*7cd0*/  ULDC UR6, c[0x0][0x600] ;  /* 0x0001800000067ab9 */ /* 0x000fe20000000800 */
[----:B------:R-:W-:Y:S02]  /*7ce0*/  IMAD R15, R22, UR7, R15 ;  /* 0x00000007160f7c24 */ /* 0x000fe4000f8e020f */
[----:B------:R-:W-:Y:S02]  /*7cf0*/  IMAD R20, R20, UR6, R19 ;  /* 0x0000000614147c24 */ /* 0x000fe4000f8e0213 */
[----:B------:R-:W-:-:S03]  /*7d00*/  IMAD.MOV.U32 R7, RZ, RZ, R14 ;  /* 0x000000ffff077224 */ /* 0x000fc600078e000e */
[----:B------:R-:W-:Y:S02]  /*7d10*/  SEL R19, R20, R15, !P0 ;  /* 0x0000000f14137207 */ /* 0x000fe40004000000 */
[----:B------:R-:W-:-:S07]  /*7d20*/  SEL R12, R15, R20, !P0 ;  /* 0x000000140f0c7207 */ /* 0x000fce0004000000 */
.L_x_176:
[----:B------:R-:W-:Y:S05]  /*7d30*/  BSYNC B1 ;  /* 0x0000000000017941 */ /* 0x000fea0003800000 */
.L_x_175:
[----:B------:R-:W-:-:S13]  /*7d40*/  LOP3.LUT P0, RZ, R4, 0xff, RZ, 0xc0, !PT ;  /* 0x000000ff04ff7812 */ /* 0x000fda000780c0ff */
[----:B------:R-:W-:Y:S05]  /*7d50*/  @P0 BRA `(.L_x_179) ;  /* 0xfffffff400080947 */ /* 0x000fea000383ffff */
[----:B------:R-:W-:Y:S05]  /*7d60*/  BSYNC B0 ;  /* 0x0000000000007941 */ /* 0x000fea0003800000 */
.L_x_168:
[----:B------:R-:W-:-:S03]  /*7d70*/  UMOV UR6, 0xffffffff ;  /* 0xffffffff00067882 */ /* 0x000fc60000000000 */
[----:B------:R-:W-:Y:S05]  /*7d80*/  BRA.DIV UR6, `(.L_x_180) ;  /* 0x0000000606807947 */ /* 0x000fea000b800000 */
[----:B------:R-:W-:-:S13]  /*7d90*/  ELECT P6, URZ, PT ;  /* 0x00000000003f782f */ /* 0x000fda00038c0000 */
.L_x_197:
[----:B------:R-:W-:Y:S04]  /*7da0*/  BSSY B0, `(.L_x_181) ;  /* 0x0000046000007945 */ /* 0x000fe80003800000 */
[----:B------:R-:W-:Y:S05]  /*7db0*/  @!P6 BRA `(.L_x_182) ;  /* 0x000000040010e947 */ /* 0x000fea0003800000 */
[----:B------:R-:W-:-:S04]  /*7dc0*/  LOP3.LUT R18, R18, 0x2, RZ, 0xfc, !PT ;  /* 0x0000000212127812 */ /* 0x000fc800078efcff */
[----:B------:R-:W-:-:S13]  /*7dd0*/  ISETP.NE.AND P0, PT, R18, 0x3, PT ;  /* 0x000000031200780c */ /* 0x000fda0003f05270 */
[----:B------:R-:W-:Y:S05]  /*7de0*/  @!P0 BRA `(.L_x_183) ;  /* 0x0000000000048947 */ /* 0x000fea0003800000 */
[----:B------:R-:W-:Y:S01]  /*7df0*/  BPT.TRAP 0x1 ;  /* 0x000000040000795c */ /* 0x000fe20000300000 */
.L_x_183:
[----:B------:R-:W0:Y:S01]  /*7e00*/  S2R R5, SR_CgaCtaId ;  /* 0x0000000000057919 */ /* 0x000e220000008800 */
[----:B------:R-:W-:Y:S02]  /*7e10*/  MOV R0, 0x400 ;  /* 0x0000040000007802 */ /* 0x000fe40000000f00 */
[----:B------:R-:W-:Y:S02]  /*7e20*/  SHF.L.U32 R4, R3, 0x1f, RZ ;  /* 0x0000001f03047819 */ /* 0x000fe400000006ff */
[----:B0-----:R-:W-:-:S05]  /*7e30*/  LEA R0, R5, R0, 0x18 ;  /* 0x0000000005007211 */ /* 0x001fca00078ec0ff */
[----:B------:R-:W-:-:S04]  /*7e40*/  VIADD R0, R0, 0x38 ;  /* 0x0000003800007836 */ /* 0x000fc80000000000 */
[C---:B------:R-:W-:Y:S02]  /*7e50*/  IMAD R7, R13.reuse, 0x8, R0 ;  /* 0x000000080d077824 */ /* 0x040fe400078e0200 */
[----:B------:R-:W-:Y:S02]  /*7e60*/  VIADD R13, R13, 0x1 ;  /* 0x000000010d0d7836 */ /* 0x000fe40000000000 */
[----:B------:R-:W0:Y:S03]  /*7e70*/  SYNCS.PHASECHK.TRANS64.TRYWAIT P0, [R7+URZ], R4 ;  /* 0x00000004070075a7 */ /* 0x000e26000800017f */
[----:B------:R-:W-:-:S04]  /*7e80*/  ISETP.NE.AND P1, PT, R13, 0x7, PT ;  /* 0x000000070d00780c */ /* 0x000fc80003f25270 */
[----:B------:R-:W-:Y:S02]  /*7e90*/  SEL R2, RZ, 0x1, P1 ;  /* 0x00000001ff027807 */ /* 0x000fe40000800000 */
[----:B------:R-:W-:Y:S02]  /*7ea0*/  SEL R13, R13, RZ, P1 ;  /* 0x000000ff0d0d7207 */ /* 0x000fe40000800000 */
[----:B------:R-:W-:-:S03]  /*7eb0*/  LOP3.LUT R6, R3, R2, RZ, 0x3c, !PT ;  /* 0x0000000203067212 */ /* 0x000fc600078e3cff */
[----:B------:R-:W-:Y:S01]  /*7ec0*/  IMAD R8, R13, 0x8, R0 ;  /* 0x000000080d087824 */ /* 0x000fe200078e0200 */
[----:B------:R-:W-:Y:S01]  /*7ed0*/  SHF.L.U32 R5, R6, 0x1f, RZ ;  /* 0x0000001f06057819 */ /* 0x000fe200000006ff */
[----:B0-----:R-:W-:Y:S06]  /*7ee0*/  @!P0 BRA `(.L_x_184) ;  /* 0x0000000400488947 */ /* 0x001fec0003800000 */
.L_x_198:
[----:B------:R-:W1:Y:S01]  /*7ef0*/  SYNCS.PHASECHK.TRANS64.TRYWAIT P0, [R8+URZ], R5 ;  /* 0x00000005080075a7 */ /* 0x000e62000800017f */
[----:B------:R-:W-:-:S05]  /*7f00*/  VIADD R2, R13, 0x1 ;  /* 0x000000010d027836 */ /* 0x000fca0000000000 */
[----:B------:R-:W-:-:S04]  /*7f10*/  ISETP.NE.AND P1, PT, R2, 0x7, PT ;  /* 0x000000070200780c */ /* 0x000fc80003f25270 */
[----:B------:R-:W-:Y:S02]  /*7f20*/  SEL R3, RZ, 0x1, P1 ;  /* 0x00000001ff037807 */ /* 0x000fe40000800000 */
[----:B0-----:R-:W-:Y:S02]  /*7f30*/  SEL R7, R2, RZ, P1 ;  /* 0x000000ff02077207 */ /* 0x001fe40000800000 */
[----:B------:R-:W-:-:S03]  /*7f40*/  LOP3.LUT R6, R6, R3, RZ, 0x3c, !PT ;  /* 0x0000000306067212 */ /* 0x000fc600078e3cff */
[----:B------:R-:W-:Y:S01]  /*7f50*/  IMAD R9, R7, 0x8, R0 ;  /* 0x0000000807097824 */ /* 0x000fe200078e0200 */
[----:B------:R-:W-:Y:S01]  /*7f60*/  SHF.L.U32 R4, R6, 0x1f, RZ ;  /* 0x0000001f06047819 */ /* 0x000fe200000006ff */
[----:B-1----:R-:W-:Y:S06]  /*7f70*/  @!P0 BRA `(.L_x_185) ;  /* 0x0000000400388947 */ /* 0x002fec0003800000 */
.L_x_199:
[----:B------:R-:W1:Y:S01]  /*7f80*/  SYNCS.PHASECHK.TRANS64.TRYWAIT P0, [R9+URZ], R4 ;  /* 0x00000004090075a7 */ /* 0x000e62000800017f */
[----:B------:R-:W-:-:S05]  /*7f90*/  VIADD R2, R7, 0x1 ;  /* 0x0000000107027836 */ /* 0x000fca0000000000 */
[----:B------:R-:W-:-:S04]  /*7fa0*/  ISETP.NE.AND P1, PT, R2, 0x7, PT ;  /* 0x000000070200780c */ /* 0x000fc80003f25270 */
[----:B------:R-:W-:Y:S02]  /*7fb0*/  SEL R3, RZ, 0x1, P1 ;  /* 0x00000001ff037807 */ /* 0x000fe40000800000 */
[----:B------:R-:W-:Y:S02]  /*7fc0*/  SEL R7, R2, RZ, P1 ;  /* 0x000000ff02077207 */ /* 0x000fe40000800000 */
[----:B------:R-:W-:-:S03]  /*7fd0*/  LOP3.LUT R6, R6, R3, RZ, 0x3c, !PT ;  /* 0x0000000306067212 */ /* 0x000fc600078e3cff */
[----:B0-----:R-:W-:Y:S01]  /*7fe0*/  IMAD R8, R7, 0x8, R0 ;  /* 0x0000000807087824 */ /* 0x001fe200078e0200 */
[----:B------:R-:W-:Y:S01]  /*7ff0*/  SHF.L.U32 R5, R6, 0x1f, RZ ;  /* 0x0000001f06057819 */ /* 0x000fe200000006ff */
[----:B-1----:R-:W-:Y:S06]  /*8000*/  @!P0 BRA `(.L_x_186) ;  /* 0x0000000400288947 */ /* 0x002fec0003800000 */
.L_x_200:
        /* <DEDUP_REMOVED lines=9> */
.L_x_201:
[----:B------:R-:W1:Y:S01]  /*80a0*/  SYNCS.PHASECHK.TRANS64.TRYWAIT P0, [R9+URZ], R4 ;  /* 0x00000004090075a7 */ /* 0x000e62000800017f */
[----:B------:R-:W-:-:S05]  /*80b0*/  VIADD R2, R7, 0x1 ;  /* 0x0000000107027836 */ /* 0x000fca0000000000 */
[----:B------:R-:W-:-:S04]  /*80c0*/  ISETP.NE.AND P1, PT, R2, 0x7, PT ;  /* 0x000000070200780c */ /* 0x000fc80003f25270 */
[----:B------:R-:W-:Y:S02]  /*80d0*/  SEL R3, RZ, 0x1, P1 ;  /* 0x00000001ff037807 */ /* 0x000fe40000800000 */
[----:B------:R-:W-:Y:S02]  /*80e0*/  SEL R7, R2, RZ, P1 ;  /* 0x000000ff02077207 */ /* 0x000fe40000800000 */
[----:B------:R-:W-:-:S03]  /*80f0*/  LOP3.LUT R11, R6, R3, RZ, 0x3c, !PT ;  /* 0x00000003060b7212 */ /* 0x000fc600078e3cff */
[----:B------:R-:W-:Y:S01]  /*8100*/  IMAD R6, R7, 0x8, R0 ;  /* 0x0000000807067824 */ /* 0x000fe200078e0200 */
[----:B0-----:R-:W-:Y:S01]  /*8110*/  SHF.L.U32 R5, R11, 0x1f, RZ ;  /* 0x0000001f0b057819 */ /* 0x001fe200000006ff */
[----:B-1----:R-:W-:Y:S06]  /*8120*/  @!P0 BRA `(.L_x_188) ;  /* 0x0000000400088947 */ /* 0x002fec0003800000 */
.L_x_202:
[----:B------:R-:W1:Y:S01]  /*8130*/  SYNCS.PHASECHK.TRANS64.TRYWAIT P0, [R6+URZ], R5 ;  /* 0x00000005060075a7 */ /* 0x000e62000800017f */
[----:B------:R-:W-:-:S05]  /*8140*/  VIADD R2, R7, 0x1 ;  /* 0x0000000107027836 */ /* 0x000fca0000000000 */
[----:B------:R-:W-:-:S04]  /*8150*/  ISETP.NE.AND P1, PT, R2, 0x7, PT ;  /* 0x000000070200780c */ /* 0x000fc80003f25270 */
[----:B0-----:R-:W-:Y:S02]  /*8160*/  SEL R4, RZ, 0x1, P1 ;  /* 0x00000001ff047807 */ /* 0x001fe40000800000 */
[----:B------:R-:W-:Y:S02]  /*8170*/  SEL R3, R2, RZ, P1 ;  /* 0x000000ff02037207 */ /* 0x000fe40000800000 */
[----:B------:R-:W-:Y:S01]  /*8180*/  LOP3.LUT R4, R11, R4, RZ, 0x3c, !PT ;  /* 0x000000040b047212 */ /* 0x000fe200078e3cff */
[----:B-1----:R-:W-:Y:S06]  /*8190*/  @!P0 BRA `(.L_x_189) ;  /* 0x0000000400008947 */ /* 0x002fec0003800000 */
.L_x_203:
[----:B------:R-:W-:Y:S01]  /*81a0*/  IMAD R3, R3, 0x8, R0 ;  /* 0x0000000803037824 */ /* 0x000fe200078e0200 */
[----:B------:R-:W-:-:S07]  /*81b0*/  SHF.L.U32 R0, R4, 0x1f, RZ ;  /* 0x0000001f04007819 */ /* 0x000fce00000006ff */
.L_x_190:
[----:B-1----:R1:W2:Y:S02]  /*81c0*/  SYNCS.PHASECHK.TRANS64.TRYWAIT P0, [R3+URZ], R0 ;  /* 0x00000000030075a7 */ /* 0x0022a4000800017f */
[----:B--2---:R-:W-:Y:S05]  /*81d0*/  @!P0 NANOSLEEP.SYNCS 0x989680 ;  /* 0x009896800000895d */ /* 0x004fea0003900000 */
[----:B------:R-:W2:Y:S02]  /*81e0*/  @!P0 SYNCS.PHASECHK.TRANS64 P0, [R3+URZ], R0 ;  /* 0x00000000030085a7 */ /* 0x000ea4000800007f */
[----:B--2---:R-:W-:Y:S05]  /*81f0*/  @!P0 BRA `(.L_x_190) ;  /* 0xfffffffc00f08947 */ /* 0x004fea000383ffff */
.L_x_182:
[----:B------:R-:W-:Y:S05]  /*8200*/  BSYNC B0 ;  /* 0x0000000000007941 */ /* 0x000fea0003800000 */
.L_x_181:
[----:B------:R-:W-:Y:S05]  /*8210*/  EXIT ;  /* 0x000000000000794d */ /* 0x000fea0003800000 */
.L_x_21:
[----:B-1----:R1:W2:Y:S02]  /*8220*/  SYNCS.PHASECHK.TRANS64.TRYWAIT P1, [R3+URZ], R0 ;  /* 0x00000000030075a7 */ /* 0x0022a4000802017f */
[----:B--2---:R-:W-:Y:S05]  /*8230*/  @!P1 NANOSLEEP.SYNCS 0x989680 ;  /* 0x009896800000995d */ /* 0x004fea0003900000 */
[----:B------:R-:W2:Y:S02]  /*8240*/  @!P1 SYNCS.PHASECHK.TRANS64 P1, [R3+URZ], R0 ;  /* 0x00000000030095a7 */ /* 0x000ea4000802007f */
[----:B--2---:R-:W-:Y:S05]  /*8250*/  @!P1 BRA `(.L_x_21) ;  /* 0xfffffffc00f09947 */ /* 0x004fea000383ffff */
[----:B------:R-:W-:Y:S05]  /*8260*/  BRA `(.L_x_20) ;  /* 0xffffff94006c7947 */ /* 0x000fea000383ffff */
.L_x_26:
[----:B-1----:R1:W2:Y:S02]  /*8270*/  SYNCS.PHASECHK.TRANS64.TRYWAIT P1, [R5+URZ], R4 ;  /* 0x00000004050075a7 */ /* 0x0022a4000802017f */
[----:B--2---:R-:W-:Y:S05]  /*8280*/  @!P1 NANOSLEEP.SYNCS 0x989680 ;  /* 0x009896800000995d */ /* 0x004fea0003900000 */
[----:B------:R-:W2:Y:S02]  /*8290*/  @!P1 SYNCS.PHASECHK.TRANS64 P1, [R5+URZ], R4 ;  /* 0x00000004050095a7 */ /* 0x000ea4000802007f */
[----:B--2---:R-:W-:Y:S05]  /*82a0*/  @!P1 BRA `(.L_x_26) ;  /* 0xfffffffc00f09947 */ /* 0x004fea000383ffff */
[----:B------:R-:W-:Y:S05]  /*82b0*/  BRA `(.L_x_25) ;  /* 0xffffff9800487947 */ /* 0x000fea000383ffff */
.L_x_169:
[----:B------:R-:W-:Y:S01]  /*82c0*/  BSSY B1, `(.L_x_191) ;  /* 0x0000006000017945 */ /* 0x000fe20003800000 */
[----:B------:R-:W-:-:S07]  /*82d0*/  IMAD.MOV.U32 R15, RZ, RZ, -0x1 ;  /* 0xffffffffff0f7424 */ /* 0x000fce00078e00ff */
[----:B------:R-:W-:Y:S05]  /*82e0*/  WARPSYNC.COLLECTIVE R15, `(.L_x_192) ;  /* 0x000000000f0c7348 */ /* 0x000fea0003c00000 */
[----:B------:R-:W-:Y:S02]  /*82f0*/  ELECT P6, UR62, PT ;  /* 0x00000000003e782f */ /* 0x000fe400038c0000 */
[----:B------:R-:W-:Y:S01]  /*8300*/  MOV R14, UR62 ;  /* 0x0000003e000e7c02 */ /* 0x000fe20008000f00 */
[----:B------:R-:W-:Y:S10]  /*8310*/  ENDCOLLECTIVE ;  /* 0x000000000000791b */ /* 0x000ff40003800000 */
.L_x_192:
[----:B------:R-:W-:Y:S05]  /*8320*/  BSYNC B1 ;  /* 0x0000000000017941 */ /* 0x000fea0003800000 */
.L_x_191:
[----:B------:R-:W-:Y:S05]  /*8330*/  BRA `(.L_x_193) ;  /* 0xffffffec009c7947 */ /* 0x000fea000383ffff */
.L_x_172:
[----:B0-----:R0:W1:Y:S02]  /*8340*/  SYNCS.PHASECHK.TRANS64.TRYWAIT P0, [R21+URZ+0x38], R12 ;  /* 0x0000380c150075a7 */ /* 0x001064000800017f */
[----:B-1----:R-:W-:Y:S05]  /*8350*/  @!P0 NANOSLEEP.SYNCS 0x989680 ;  /* 0x009896800000895d */ /* 0x002fea0003900000 */
[----:B------:R-:W1:Y:S02]  /*8360*/  @!P0 SYNCS.PHASECHK.TRANS64 P0, [R21+URZ+0x38], R12 ;  /* 0x0000380c150085a7 */ /* 0x000e64000800007f */
[----:B-1----:R-:W-:Y:S05]  /*8370*/  @!P0 BRA `(.L_x_172) ;  /* 0xfffffffc00f08947 */ /* 0x002fea000383ffff */
[----:B------:R-:W-:Y:S05]  /*8380*/  BRA `(.L_x_194) ;  /* 0xffffffec00e07947 */ /* 0x000fea000383ffff */
.L_x_180:
[----:B------:R-:W-:Y:S01]  /*8390*/  BSSY B0, `(.L_x_195) ;  /* 0x0000006000007945 */ /* 0x000fe20003800000 */
[----:B------:R-:W-:-:S07]  /*83a0*/  IMAD.MOV.U32 R15, RZ, RZ, -0x1 ;  /* 0xffffffffff0f7424 */ /* 0x000fce00078e00ff */
[----:B------:R-:W-:Y:S05]  /*83b0*/  WARPSYNC.COLLECTIVE R15, `(.L_x_196) ;  /* 0x000000000f0c7348 */ /* 0x000fea0003c00000 */
[----:B------:R-:W-:Y:S02]  /*83c0*/  ELECT P6, UR62, PT ;  /* 0x00000000003e782f */ /* 0x000fe400038c0000 */
[----:B------:R-:W-:Y:S01]  /*83d0*/  MOV R14, UR62 ;  /* 0x0000003e000e7c02 */ /* 0x000fe20008000f00 */
[----:B------:R-:W-:Y:S10]  /*83e0*/  ENDCOLLECTIVE ;  /* 0x000000000000791b */ /* 0x000ff40003800000 */
.L_x_196:
[----:B------:R-:W-:Y:S05]  /*83f0*/  BSYNC B0 ;  /* 0x0000000000007941 */ /* 0x000fea0003800000 */
.L_x_195:
[----:B------:R-:W-:Y:S05]  /*8400*/  BRA `(.L_x_197) ;  /* 0xfffffff800647947 */ /* 0x000fea000383ffff */
.L_x_184:
[----:B0-----:R0:W1:Y:S02]  /*8410*/  SYNCS.PHASECHK.TRANS64.TRYWAIT P0, [R7+URZ], R4 ;  /* 0x00000004070075a7 */ /* 0x001064000800017f */
[----:B-1----:R-:W-:Y:S05]  /*8420*/  @!P0 NANOSLEEP.SYNCS 0x989680 ;  /* 0x009896800000895d */ /* 0x002fea0003900000 */
[----:B------:R-:W1:Y:S02]  /*8430*/  @!P0 SYNCS.PHASECHK.TRANS64 P0, [R7+URZ], R4 ;  /* 0x00000004070085a7 */ /* 0x000e64000800007f */
[----:B-1----:R-:W-:Y:S05]  /*8440*/  @!P0 BRA `(.L_x_184) ;  /* 0xfffffffc00f08947 */ /* 0x002fea000383ffff */
[----:B------:R-:W-:Y:S05]  /*8450*/  BRA `(.L_x_198) ;  /* 0xfffffff800a47947 */ /* 0x000fea000383ffff */
.L_x_185:
[----:B0-----:R0:W1:Y:S02]  /*8460*/  SYNCS.PHASECHK.TRANS64.TRYWAIT P0, [R8+URZ], R5 ;  /* 0x00000005080075a7 */ /* 0x001064000800017f */
[----:B-1----:R-:W-:Y:S05]  /*8470*/  @!P0 NANOSLEEP.SYNCS 0x989680 ;  /* 0x009896800000895d */ /* 0x002fea0003900000 */
[----:B------:R-:W1:Y:S02]  /*8480*/  @!P0 SYNCS.PHASECHK.TRANS64 P0, [R8+URZ], R5 ;  /* 0x00000005080085a7 */ /* 0x000e64000800007f */
[----:B-1----:R-:W-:Y:S05]  /*8490*/  @!P0 BRA `(.L_x_185) ;  /* 0xfffffffc00f08947 */ /* 0x002fea000383ffff */
[----:B------:R-:W-:Y:S05]  /*84a0*/  BRA `(.L_x_199) ;  /* 0xfffffff800b47947 */ /* 0x000fea000383ffff */
.L_x_186:
[----:B0-----:R0:W1:Y:S02]  /*84b0*/  SYNCS.PHASECHK.TRANS64.TRYWAIT P0, [R9+URZ], R4 ;  /* 0x00000004090075a7 */ /* 0x001064000800017f */
[----:B-1----:R-:W-:Y:S05]  /*84c0*/  @!P0 NANOSLEEP.SYNCS 0x989680 ;  /* 0x009896800000895d */ /* 0x002fea0003900000 */
[----:B------:R-:W1:Y:S02]  /*84d0*/  @!P0 SYNCS.PHASECHK.TRANS64 P0, [R9+URZ], R4 ;  /* 0x00000004090085a7 */ /* 0x000e64000800007f */
[----:B-1----:R-:W-:Y:S05]  /*84e0*/  @!P0 BRA `(.L_x_186) ;  /* 0xfffffffc00f08947 */ /* 0x002fea000383ffff */
[----:B------:R-:W-:Y:S05]  /*84f0*/  BRA `(.L_x_200) ;  /* 0xfffffff800c47947 */ /* 0x000fea000383ffff */
.L_x_187:
[----:B0-----:R0:W1:Y:S02]  /*8500*/  SYNCS.PHASECHK.TRANS64.TRYWAIT P0, [R8+URZ], R5 ;  /* 0x00000005080075a7 */ /* 0x001064000800017f */
[----:B-1----:R-:W-:Y:S05]  /*8510*/  @!P0 NANOSLEEP.SYNCS 0x989680 ;  /* 0x009896800000895d */ /* 0x002fea0003900000 */
[----:B------:R-:W1:Y:S02]  /*8520*/  @!P0 SYNCS.PHASECHK.TRANS64 P0, [R8+URZ], R5 ;  /* 0x00000005080085a7 */ /* 0x000e64000800007f */
[----:B-1----:R-:W-:Y:S05]  /*8530*/  @!P0 BRA `(.L_x_187) ;  /* 0xfffffffc00f08947 */ /* 0x002fea000383ffff */
[----:B------:R-:W-:Y:S05]  /*8540*/  BRA `(.L_x_201) ;  /* 0xfffffff800d47947 */ /* 0x000fea000383ffff */
.L_x_188:
[----:B0-----:R0:W1:Y:S02]  /*8550*/  SYNCS.PHASECHK.TRANS64.TRYWAIT P0, [R9+URZ], R4 ;  /* 0x00000004090075a7 */ /* 0x001064000800017f */
[----:B-1----:R-:W-:Y:S05]  /*8560*/  @!P0 NANOSLEEP.SYNCS 0x989680 ;  /* 0x009896800000895d */ /* 0x002fea0003900000 */
[----:B------:R-:W1:Y:S02]  /*8570*/  @!P0 SYNCS.PHASECHK.TRANS64 P0, [R9+URZ], R4 ;  /* 0x00000004090085a7 */ /* 0x000e64000800007f */
[----:B-1----:R-:W-:Y:S05]  /*8580*/  @!P0 BRA `(.L_x_188) ;  /* 0xfffffffc00f08947 */ /* 0x002fea000383ffff */
[----:B------:R-:W-:Y:S05]  /*8590*/  BRA `(.L_x_202) ;  /* 0xfffffff800e47947 */ /* 0x000fea000383ffff */
.L_x_189:
[----:B0-----:R0:W1:Y:S02]  /*85a0*/  SYNCS.PHASECHK.TRANS64.TRYWAIT P0, [R6+URZ], R5 ;  /* 0x00000005060075a7 */ /* 0x001064000800017f */
[----:B-1----:R-:W-:Y:S05]  /*85b0*/  @!P0 NANOSLEEP.SYNCS 0x989680 ;  /* 0x009896800000895d */ /* 0x002fea0003900000 */
[----:B------:R-:W1:Y:S02]  /*85c0*/  @!P0 SYNCS.PHASECHK.TRANS64 P0, [R6+URZ], R5 ;  /* 0x00000005060085a7 */ /* 0x000e64000800007f */
[----:B-1----:R-:W-:Y:S05]  /*85d0*/  @!P0 BRA `(.L_x_189) ;  /* 0xfffffffc00f08947 */ /* 0x002fea000383ffff */
[----:B------:R-:W-:Y:S05]  /*85e0*/  BRA `(.L_x_203) ;  /* 0xfffffff800ec7947 */ /* 0x000fea000383ffff */
.L_x_204:
[----:B------:R-:W-:-:S00]  /*85f0*/  BRA `(.L_x_204) ;  /* 0xfffffffc00fc7947 */ /* 0x000fc0000383ffff */
[----:B------:R-:W-:-:S00]  /*8600*/  NOP ;  /* 0x0000000000007918 */ /* 0x000fc00000000000 */
[----:B------:R-:W-:-:S00]  /*8610*/  NOP ;  /* 0x0000000000007918 */ /* 0x000fc00000000000 */
[----:B------:R-:W-:-:S00]  /*8620*/  NOP ;  /* 0x0000000000007918 */ /* 0x000fc00000000000 */
[----:B------:R-:W-:-:S00]  /*8630*/  NOP ;  /* 0x0000000000007918 */ /* 0x000fc00000000000 */
[----:B------:R-:W-:-:S00]  /*8640*/  NOP ;  /* 0x0000000000007918 */ /* 0x000fc00000000000 */
[----:B------:R-:W-:-:S00]  /*8650*/  NOP ;  /* 0x0000000000007918 */ /* 0x000fc00000000000 */
[----:B------:R-:W-:-:S00]  /*8660*/  NOP ;  /* 0x0000000000007918 */ /* 0x000fc00000000000 */
[----:B------:R-:W-:-:S00]  /*8670*/  NOP ;  /* 0x0000000000007918 */ /* 0x000fc00000000000 */
.L_x_205:


//--------------------- .nv.global.init           --------------------------
	.section	.nv.global.init,"aw",@progbits
.nv.global.init:
	.type		$str$22,@object
	.size		$str$22,($str$23 - $str$22)
$str$22:
        /*0000*/ 	.byte	0x6b, 0x5f, 0x74, 0x69, 0x6c, 0x65, 0x5f, 0x63, 0x6f, 0x75, 0x6e, 0x74, 0x20, 0x3e, 0x3d, 0x20
        /*0010*/ 	.byte	0x31, 0x00
	.type		$str$23,@object
	.size		$str$23,(__unnamed_1 - $str$23)
$str$23:
        /*0012*/ 	.byte	0x2f, 0x74, 0x6d, 0x70, 0x2f, 0x63, 0x75, 0x74, 0x6c, 0x61, 0x73, 0x73, 0x5f, 0x73, 0x77, 0x65
        /*0022*/ 	.byte	0x65, 0x70, 0x5f, 0x73, 0x72, 0x63, 0x2f, 0x69, 0x6e, 0x63, 0x6c, 0x75, 0x64, 0x65, 0x2f, 0x63
        /*0032*/ 	.byte	0x75, 0x74, 0x6c, 0x61, 0x73, 0x73, 0x2f, 0x67, 0x65, 0x6d, 0x6d, 0x2f, 0x63, 0x6f, 0x6c, 0x6c
        /*0042*/ 	.byte	0x65, 0x63, 0x74, 0x69, 0x76, 0x65, 0x2f, 0x73, 0x6d, 0x39, 0x30, 0x5f, 0x6d, 0x6d, 0x61, 0x5f
        /*0052*/ 	.byte	0x74, 0x6d, 0x61, 0x5f, 0x67, 0x6d, 0x6d, 0x61, 0x5f, 0x73, 0x73, 0x5f, 0x77, 0x61, 0x72, 0x70
        /*0062*/ 	.byte	0x73, 0x70, 0x65, 0x63, 0x69, 0x61, 0x6c, 0x69, 0x7a, 0x65, 0x64, 0x2e, 0x68, 0x70, 0x70, 0x00
	.type		__unnamed_1,@object
	.size		__unnamed_1,(.L_0 - __unnamed_1)
__unnamed_1:
        /*0072*/ 	.byte	0x76, 0x6f, 0x69, 0x64, 0x20, 0x63, 0x75, 0x74, 0x6c, 0x61, 0x73, 0x73, 0x3a, 0x3a, 0x67, 0x65
        /* <DEDUP_REMOVED lines=181> */
.L_0:


//--------------------- .nv.shared._ZN7cutlass13device_kernelINS_4gemm6kernel13GemmUniversalIN4cute5tupleIJiiiiEEENS1_10collective13CollectiveMmaINS1_34MainloopSm90TmaGmmaWarpSpecializedILi7ENS5_IJNS4_1CILi4EEESB_NSA_ILi1EEEEEENS1_35KernelTmaWarpSpecializedCooperativeEEENS5_IJNSA_ILi128EEESG_NSA_ILi64EEEEEENS_6half_tENS5_IJSC_llEEESJ_NS5_IJlSC_lEEENS4_8TiledMMAINS4_8MMA_AtomIJNS4_4SM904GMMA26MMA_64x128x16_F32F16F16_SSILNSP_5MajorE1ELSR_0ELNSP_7ScaleInE1ELSS_1EEEEEENS4_6LayoutINS5_IJNSA_ILi2EEESC_SC_EEENS5_IJSC_NSA_ILi0EEESY_EEEEENS5_IJNS4_10UnderscoreES11_S11_EEEEENS4_23SM90_TMA_LOAD_MULTICASTENS4_14ComposedLayoutINS4_7SwizzleILi3ELi4ELi3EEENS4_18smem_ptr_flag_bitsILi16EEENSV_INS5_IJSH_NSA_ILi8EEEEEENS5_IJSC_SH_EEEEEEEvNS4_8identityES14_NS15_IS17_S19_NSV_INS5_IJS1A_SH_EEENS5_IJSH_SC_EEEEEEEvS1F_EENS_8epilogue10collective6detail29Sm90TmaWarpSpecializedAdapterINS1M_15DefaultEpilogueISJ_SL_SL_NS1L_6thread17LinearCombinationISJ_Li1EffLNS1Q_9ScaleType4KindE0ELNS_15FloatRoundStyleE2ESJ_EENS1_15EpilogueDefaultEEEEEvvEEEEvNT_6ParamsE --------------------------
	.section	.nv.shared._ZN7cutlass13device_kernelINS_4gemm6kernel13GemmUniversalIN4cute5tupleIJiiiiEEENS1_10collective13CollectiveMmaINS1_34MainloopSm90TmaGmmaWarpSpecializedILi7ENS5_IJNS4_1CILi4EEESB_NSA_ILi1EEEEEENS1_35KernelTmaWarpSpecializedCooperativeEEENS5_IJNSA_ILi128EEESG_NSA_ILi64EEEEEENS_6half_tENS5_IJSC_llEEESJ_NS5_IJlSC_lEEENS4_8TiledMMAINS4_8MMA_AtomIJNS4_4SM904GMMA26MMA_64x128x16_F32F16F16_SSILNSP_5MajorE1ELSR_0ELNSP_7ScaleInE1ELSS_1EEEEEENS4_6LayoutINS5_IJNSA_ILi2EEESC_SC_EEENS5_IJSC_NSA_ILi0EEESY_EEEEENS5_IJNS4_10UnderscoreES11_S11_EEEEENS4_23SM90_TMA_LOAD_MULTICASTENS4_14ComposedLayoutINS4_7SwizzleILi3ELi4ELi3EEENS4_18smem_ptr_flag_bitsILi16EEENSV_INS5_IJSH_NSA_ILi8EEEEEENS5_IJSC_SH_EEEEEEEvNS4_8identityES14_NS15_IS17_S19_NSV_INS5_IJS1A_SH_EEENS5_IJSH_SC_EEEEEEEvS1F_EENS_8epilogue10collective6detail29Sm90TmaWarpSpecializedAdapterINS1M_15DefaultEpilogueISJ_SL_SL_NS1L_6thread17LinearCombinationISJ_Li1EffLNS1Q_9ScaleType4KindE0ELNS_15FloatRoundStyleE2ESJ_EENS1_15EpilogueDefaultEEEEEvvEEEEvNT_6ParamsE,"aw",@nobits
	.sectionflags	@""
	.align	16
	.zero		1024


//--------------------- .nv.shared.reserved.0     --------------------------
	.section	.nv.shared.reserved.0,"aw",@nobits
	.weak		__nv_reservedSMEM_offset_0_alias
	.size		__nv_reservedSMEM_offset_0_alias, 0, 0
	.other		__nv_reservedSMEM_offset_0_alias,@"STO_CUDA_RESERVED_SHARED STV_DEFAULT"
__nv_reservedSMEM_offset_0_alias:
	.zero		0


//--------------------- .nv.global                --------------------------
	.section	.nv.global,"aw",@nobits
.nv.global:
	.type		_ZN40_INTERNAL_94730cc0_4_k_cu_24a7829e_286204cute1_E,@object
	.size		_ZN40_INTERNAL_94730cc0_4_k_cu_24a7829e_286204cute1_E,(_ZN40_INTERNAL_94730cc0_4_k_cu_24a7829e_286204cuda3std3__45__cpo6cbeginE - _ZN40_INTERNAL_94730cc0_4_k_cu_24a7829e_286204cute1_E)
_ZN40_INTERNAL_94730cc0_4_k_cu_24a7829e_286204cute1_E:
	.zero		1
	.type		_ZN40_INTERNAL_94730cc0_4_k_cu_24a7829e_286204cuda3std3__45__cpo6cbeginE,@object
	.size		_ZN40_INTERNAL_94730cc0_4_k_cu_24a7829e_286204cuda3std3__45__cpo6cbeginE,(_ZN40_INTERNAL_94730cc0_4_k_cu_24a7829e_286204cuda3std3__48in_placeE - _ZN40_INTERNAL_94730cc0_4_k_cu_24a7829e_286204cuda3std3__45__cpo6cbeginE)
_ZN40_INTERNAL_94730cc0_4_k_cu_24a7829e_286204cuda3std3__45__cpo6cbeginE:
	.zero		1
	.type		_ZN40_INTERNAL_94730cc0_4_k_cu_24a7829e_286204cuda3std3__48in_placeE,@object
	.size		_ZN40_INTERNAL_94730cc0_4_k_cu_24a7829e_286204cuda3std3__48in_placeE,(_ZN40_INTERNAL_94730cc0_4_k_cu_24a7829e_286204cuda3std6ranges3__45__cpo9iter_moveE - _ZN40_INTERNAL_94730cc0_4_k_cu_24a7829e_286204cuda3std3__48in_placeE)
_ZN40_INTERNAL_94730cc0_4_k_cu_24a7829e_286204cuda3std3__48in_placeE:
	.zero		1
	.type		_ZN40_INTERNAL_94730cc0_4_k_cu_24a7829e_286204cuda3std6ranges3__45__cpo9iter_moveE,@object
	.size		_ZN40_INTERNAL_94730cc0_4_k_cu_24a7829e_286204cuda3std6ranges3__45__cpo9iter_moveE,(_ZN40_INTERNAL_94730cc0_4_k_cu_24a7829e_286204cuda3std3__45__cpo5beginE - _ZN40_INTERNAL_94730cc0_4_k_cu_24a7829e_286204cuda3std6ranges3__45__cpo9iter_moveE)
_ZN40_INTERNAL_94730cc0_4_k_cu_24a7829e_286204cuda3std6ranges3__45__cpo9iter_moveE:
	.zero		1
	.type		_ZN40_INTERNAL_94730cc0_4_k_cu_24a7829e_286204cuda3std3__45__cpo5beginE,@object
	.size		_ZN40_INTERNAL_94730cc0_4_k_cu_24a7829e_286204cuda3std3__45__cpo5beginE,(_ZN40_INTERNAL_94730cc0_4_k_cu_24a7829e_286204cuda3std3__442_GLOBAL__N__94730cc0_4_k_cu_24a7829e_286206ignoreE - _ZN40_INTERNAL_94730cc0_4_k_cu_24a7829e_286204cuda3std3__45__cpo5beginE)
_ZN40_INTERNAL_94730cc0_4_k_cu_24a7829e_286204cuda3std3__45__cpo5beginE:
	.zero		1
	.type		_ZN40_INTERNAL_94730cc0_4_k_cu_24a7829e_286204cuda3std3__442_GLOBAL__N__94730cc0_4_k_cu_24a7829e_286206ignoreE,@object
	.size		_ZN40_INTERNAL_94730cc0_4_k_cu_24a7829e_286204cuda3std3__442_GLOBAL__N__94730cc0_4_k_cu_24a7829e_286206ignoreE,(_ZN40_INTERNAL_94730cc0_4_k_cu_24a7829e_286204cute7productE - _ZN40_INTERNAL_94730cc0_4_k_cu_24a7829e_286204cuda3std3__442_GLOBAL__N__94730cc0_4_k_cu_24a7829e_286206ignoreE)
_ZN40_INTERNAL_94730cc0_4_k_cu_24a7829e_286204cuda3std3__442_GLOBAL__N__94730cc0_4_k_cu_24a7829e_286206ignoreE:
	.zero		1
	.type		_ZN40_INTERNAL_94730cc0_4_k_cu_24a7829e_286204cute7productE,@object
	.size		_ZN40_INTERNAL_94730cc0_4_k_cu_24a7829e_286204cute7productE,(_ZN40_INTERNAL_94730cc0_4_k_cu_24a7829e_286204cuda3std3__45__cpo3endE - _ZN40_INTERNAL_94730cc0_4_k_cu_24a7829e_286204cute7productE)
_ZN40_INTERNAL_94730cc0_4_k_cu_24a7829e_286204cute7productE:
	.zero		1
	.type		_ZN40_INTERNAL_94730cc0_4_k_cu_24a7829e_286204cuda3std3__45__cpo3endE,@object
	.size		_ZN40_INTERNAL_94730cc0_4_k_cu_24a7829e_286204cuda3std3__45__cpo3endE,(_ZN40_INTERNAL_94730cc0_4_k_cu_24a7829e_286204cuda3std3__419piecewise_constructE - _ZN40_INTERNAL_94730cc0_4_k_cu_24a7829e_286204cuda3std3__45__cpo3endE)
_ZN40_INTERNAL_94730cc0_4_k_cu_24a7829e_286204cuda3std3__45__cpo3endE:
	.zero		1
	.type		_ZN40_INTERNAL_94730cc0_4_k_cu_24a7829e_286204cuda3std3__419piecewise_constructE,@object
	.size		_ZN40_INTERNAL_94730cc0_4_k_cu_24a7829e_286204cuda3std3__419piecewise_constructE,(_ZN40_INTERNAL_94730cc0_4_k_cu_24a7829e_286204cuda3std3__45__cpo4cendE - _ZN40_INTERNAL_94730cc0_4_k_cu_24a7829e_286204cuda3std3__419piecewise_constructE)
_ZN40_INTERNAL_94730cc0_4_k_cu_24a7829e_286204cuda3std3__419piecewise_constructE:
	.zero		1
	.type		_ZN40_INTERNAL_94730cc0_4_k_cu_24a7829e_286204cuda3std3__45__cpo4cendE,@object
	.size		_ZN40_INTERNAL_94730cc0_4_k_cu_24a7829e_286204cuda3std3__45__cpo4cendE,(_ZN40_INTERNAL_94730cc0_4_k_cu_24a7829e_286204cuda3std6ranges3__45__cpo4swapE - _ZN40_INTERNAL_94730cc0_4_k_cu_24a7829e_286204cuda3std3__45__cpo4cendE)
_ZN40_INTERNAL_94730cc0_4_k_cu_24a7829e_286204cuda3std3__45__cpo4cendE:
	.zero		1
	.type		_ZN40_INTERNAL_94730cc0_4_k_cu_24a7829e_286204cuda3std6ranges3__45__cpo4swapE,@object
	.size		_ZN40_INTERNAL_94730cc0_4_k_cu_24a7829e_286204cuda3std6ranges3__45__cpo4swapE,(.L_8 - _ZN40_INTERNAL_94730cc0_4_k_cu_24a7829e_286204cuda3std6ranges3__45__cpo4swapE)
_ZN40_INTERNAL_94730cc0_4_k_cu_24a7829e_286204cuda3std6ranges3__45__cpo4swapE:
	.zero		1
.L_8:


//--------------------- .nv.constant0._ZN7cutlass13device_kernelINS_4gemm6kernel13GemmUniversalIN4cute5tupleIJiiiiEEENS1_10collective13CollectiveMmaINS1_34MainloopSm90TmaGmmaWarpSpecializedILi7ENS5_IJNS4_1CILi4EEESB_NSA_ILi1EEEEEENS1_35KernelTmaWarpSpecializedCooperativeEEENS5_IJNSA_ILi128EEESG_NSA_ILi64EEEEEENS_6half_tENS5_IJSC_llEEESJ_NS5_IJlSC_lEEENS4_8TiledMMAINS4_8MMA_AtomIJNS4_4SM904GMMA26MMA_64x128x16_F32F16F16_SSILNSP_5MajorE1ELSR_0ELNSP_7ScaleInE1ELSS_1EEEEEENS4_6LayoutINS5_IJNSA_ILi2EEESC_SC_EEENS5_IJSC_NSA_ILi0EEESY_EEEEENS5_IJNS4_10UnderscoreES11_S11_EEEEENS4_23SM90_TMA_LOAD_MULTICASTENS4_14ComposedLayoutINS4_7SwizzleILi3ELi4ELi3EEENS4_18smem_ptr_flag_bitsILi16EEENSV_INS5_IJSH_NSA_ILi8EEEEEENS5_IJSC_SH_EEEEEEEvNS4_8identityES14_NS15_IS17_S19_NSV_INS5_IJS1A_SH_EEENS5_IJSH_SC_EEEEEEEvS1F_EENS_8epilogue10collective6detail29Sm90TmaWarpSpecializedAdapterINS1M_15DefaultEpilogueISJ_SL_SL_NS1L_6thread17LinearCombinationISJ_Li1EffLNS1Q_9ScaleType4KindE0ELNS_15FloatRoundStyleE2ESJ_EENS1_15EpilogueDefaultEEEEEvvEEEEvNT_6ParamsE --------------------------
	.section	.nv.constant0._ZN7cutlass13device_kernelINS_4gemm6kernel13GemmUniversalIN4cute5tupleIJiiiiEEENS1_10collective13CollectiveMmaINS1_34MainloopSm90TmaGmmaWarpSpecializedILi7ENS5_IJNS4_1CILi4EEESB_NSA_ILi1EEEEEENS1_35KernelTmaWarpSpecializedCooperativeEEENS5_IJNSA_ILi128EEESG_NSA_ILi64EEEEEENS_6half_tENS5_IJSC_llEEESJ_NS5_IJlSC_lEEENS4_8TiledMMAINS4_8MMA_AtomIJNS4_4SM904GMMA26MMA_64x128x16_F32F16F16_SSILNSP_5MajorE1ELSR_0ELNSP_7ScaleInE1ELSS_1EEEEEENS4_6LayoutINS5_IJNSA_ILi2EEESC_SC_EEENS5_IJSC_NSA_ILi0EEESY_EEEEENS5_IJNS4_10UnderscoreES11_S11_EEEEENS4_23SM90_TMA_LOAD_MULTICASTENS4_14ComposedLayoutINS4_7SwizzleILi3ELi4ELi3EEENS4_18smem_ptr_flag_bitsILi16EEENSV_INS5_IJSH_NSA_ILi8EEEEEENS5_IJSC_SH_EEEEEEEvNS4_8identityES14_NS15_IS17_S19_NSV_INS5_IJS1A_SH_EEENS5_IJSH_SC_EEEEEEEvS1F_EENS_8epilogue10collective6detail29Sm90TmaWarpSpecializedAdapterINS1M_15DefaultEpilogueISJ_SL_SL_NS1L_6thread17LinearCombinationISJ_Li1EffLNS1Q_9ScaleType4KindE0ELNS_15FloatRoundStyleE2ESJ_EENS1_15EpilogueDefaultEEEEEvvEEEEvNT_6ParamsE,"a",@progbits
	.sectionflags	@""
	.align	4
.nv.constant0._ZN7cutlass13device_kernelINS_4gemm6kernel13GemmUniversalIN4cute5tupleIJiiiiEEENS1_10collective13CollectiveMmaINS1_34MainloopSm90TmaGmmaWarpSpecializedILi7ENS5_IJNS4_1CILi4EEESB_NSA_ILi1EEEEEENS1_35KernelTmaWarpSpecializedCooperativeEEENS5_IJNSA_ILi128EEESG_NSA_ILi64EEEEEENS_6half_tENS5_IJSC_llEEESJ_NS5_IJlSC_lEEENS4_8TiledMMAINS4_8MMA_AtomIJNS4_4SM904GMMA26MMA_64x128x16_F32F16F16_SSILNSP_5MajorE1ELSR_0ELNSP_7ScaleInE1ELSS_1EEEEEENS4_6LayoutINS5_IJNSA_ILi2EEESC_SC_EEENS5_IJSC_NSA_ILi0EEESY_EEEEENS5_IJNS4_10UnderscoreES11_S11_EEEEENS4_23SM90_TMA_LOAD_MULTICASTENS4_14ComposedLayoutINS4_7SwizzleILi3ELi4ELi3EEENS4_18smem_ptr_flag_bitsILi16EEENSV_INS5_IJSH_NSA_ILi8EEEEEENS5_IJSC_SH_EEEEEEEvNS4_8identityES14_NS15_IS17_S19_NSV_INS5_IJS1A_SH_EEENS5_IJSH_SC_EEEEEEEvS1F_EENS_8epilogue10collective6detail29Sm90TmaWarpSpecializedAdapterINS1M_15DefaultEpilogueISJ_SL_SL_NS1L_6thread17LinearCombinationISJ_Li1EffLNS1Q_9ScaleType4KindE0ELNS_15FloatRoundStyleE2ESJ_EENS1_15EpilogueDefaultEEEEEvvEEEEvNT_6ParamsE:
	.zero		1664


//--------------------- SYMBOLS --------------------------

	.type		.nv.reservedSmem.offset0,@object
	.size		.nv.reservedSmem.offset0,0x4
	.type		__assertfail,@function
